	.target	sm_90a

	.elftype	@"ET_EXEC"


//--------------------- .note.nv.tkinfo           --------------------------
	.section	.note.nv.tkinfo,"",@"SHT_NOTE"
	.sectionflags	@"SHF_NOTE_NV_TKINFO"
	.tkinfo
        /*0018*/ 	.word	0x00000002
        /*0030*/ 	.string	""
        /*0030*/ 	.string	"ptxas"
        /*0030*/ 	.string	"Cuda compilation tools, release 13.0, V13.0.88"
        /*0030*/ 	.string	"Build cuda_13.0.r13.0/compiler.36424714_0"
        /*0030*/ 	.string	"-arch sm_90a -m 64 "



//--------------------- .note.nv.cuinfo           --------------------------
	.section	.note.nv.cuinfo,"",@"SHT_NOTE"
	.sectionflags	@"SHF_NOTE_NV_CUINFO"
        /*0018*/ 	.short	0x0002
        /*001a*/ 	.short	0x005a
        /*001c*/ 	.short	0x0082
	.zero		2


//--------------------- .nv.info                  --------------------------
	.section	.nv.info,"",@"SHT_CUDA_INFO"
	.align	4


	//----- nvinfo : EIATTR_REGCOUNT
	.align		4
        /*0000*/ 	.byte	0x04, 0x2f
        /*0002*/ 	.short	(.L_15 - .L_14)
	.align		4
.L_14:
        /*0004*/ 	.word	index@(_ZN7cutlass13device_kernelINS_4gemm6kernel13GemmUniversalIN4cute5tupleIJiiiiEEENS1_10collective13CollectiveMmaINS1_34MainloopSm90TmaGmmaWarpSpecializedILi16ENS5_IJNS4_1CILi1EEESB_SB_EEENS1_35KernelTmaWarpSpecializedCooperativeEEENS5_IJNSA_ILi192EEENSA_ILi32EEESG_EEENS_10bfloat16_tENS5_IJlSB_lEEESI_SJ_NS4_8TiledMMAINS4_8MMA_AtomIJNS4_4SM904GMMA27MMA_64x32x16_F32BF16BF16_SSILNSN_5MajorE0ELSP_0ELNSN_7ScaleInE1ELSQ_1EEEEEENS4_6LayoutINS5_IJNSA_ILi2EEESB_SB_EEENS5_IJSB_NSA_ILi0EEESW_EEEEENS5_IJNS4_10UnderscoreESZ_SZ_EEEEENS4_13SM90_TMA_LOADENS4_14ComposedLayoutINS4_7SwizzleILi2ELi4ELi3EEENS4_18smem_ptr_flag_bitsILi16EEENST_INS5_IJNSA_ILi8EEESG_EEENS5_IJSG_SB_EEEEEEEvNS4_8identityES12_S1C_vS1D_EENS_8epilogue10collective6detail29Sm90TmaWarpSpecializedAdapterINS1G_15DefaultEpilogueISI_SJ_SJ_NS1F_6thread17LinearCombinationISI_Li1EffLNS1K_9ScaleType4KindE0ELNS_15FloatRoundStyleE2ESI_EENS1_15EpilogueDefaultEEEEEvvEEEEvNT_6ParamsE)
        /*0008*/ 	.word	0x000000a8


	//----- nvinfo : EIATTR_FRAME_SIZE
	.align		4
.L_15:
        /*000c*/ 	.byte	0x04, 0x11
        /*000e*/ 	.short	(.L_17 - .L_16)
	.align		4
.L_16:
        /*0010*/ 	.word	index@(_ZN7cutlass13device_kernelINS_4gemm6kernel13GemmUniversalIN4cute5tupleIJiiiiEEENS1_10collective13CollectiveMmaINS1_34MainloopSm90TmaGmmaWarpSpecializedILi16ENS5_IJNS4_1CILi1EEESB_SB_EEENS1_35KernelTmaWarpSpecializedCooperativeEEENS5_IJNSA_ILi192EEENSA_ILi32EEESG_EEENS_10bfloat16_tENS5_IJlSB_lEEESI_SJ_NS4_8TiledMMAINS4_8MMA_AtomIJNS4_4SM904GMMA27MMA_64x32x16_F32BF16BF16_SSILNSN_5MajorE0ELSP_0ELNSN_7ScaleInE1ELSQ_1EEEEEENS4_6LayoutINS5_IJNSA_ILi2EEESB_SB_EEENS5_IJSB_NSA_ILi0EEESW_EEEEENS5_IJNS4_10UnderscoreESZ_SZ_EEEEENS4_13SM90_TMA_LOADENS4_14ComposedLayoutINS4_7SwizzleILi2ELi4ELi3EEENS4_18smem_ptr_flag_bitsILi16EEENST_INS5_IJNSA_ILi8EEESG_EEENS5_IJSG_SB_EEEEEEEvNS4_8identityES12_S1C_vS1D_EENS_8epilogue10collective6detail29Sm90TmaWarpSpecializedAdapterINS1G_15DefaultEpilogueISI_SJ_SJ_NS1F_6thread17LinearCombinationISI_Li1EffLNS1K_9ScaleType4KindE0ELNS_15FloatRoundStyleE2ESI_EENS1_15EpilogueDefaultEEEEEvvEEEEvNT_6ParamsE)
        /*0014*/ 	.word	0x00000000


	//----- nvinfo : EIATTR_MIN_STACK_SIZE
	.align		4
.L_17:
        /*0018*/ 	.byte	0x04, 0x12
        /*001a*/ 	.short	(.L_19 - .L_18)
	.align		4
.L_18:
        /*001c*/ 	.word	index@(_ZN7cutlass13device_kernelINS_4gemm6kernel13GemmUniversalIN4cute5tupleIJiiiiEEENS1_10collective13CollectiveMmaINS1_34MainloopSm90TmaGmmaWarpSpecializedILi16ENS5_IJNS4_1CILi1EEESB_SB_EEENS1_35KernelTmaWarpSpecializedCooperativeEEENS5_IJNSA_ILi192EEENSA_ILi32EEESG_EEENS_10bfloat16_tENS5_IJlSB_lEEESI_SJ_NS4_8TiledMMAINS4_8MMA_AtomIJNS4_4SM904GMMA27MMA_64x32x16_F32BF16BF16_SSILNSN_5MajorE0ELSP_0ELNSN_7ScaleInE1ELSQ_1EEEEEENS4_6LayoutINS5_IJNSA_ILi2EEESB_SB_EEENS5_IJSB_NSA_ILi0EEESW_EEEEENS5_IJNS4_10UnderscoreESZ_SZ_EEEEENS4_13SM90_TMA_LOADENS4_14ComposedLayoutINS4_7SwizzleILi2ELi4ELi3EEENS4_18smem_ptr_flag_bitsILi16EEENST_INS5_IJNSA_ILi8EEESG_EEENS5_IJSG_SB_EEEEEEEvNS4_8identityES12_S1C_vS1D_EENS_8epilogue10collective6detail29Sm90TmaWarpSpecializedAdapterINS1G_15DefaultEpilogueISI_SJ_SJ_NS1F_6thread17LinearCombinationISI_Li1EffLNS1K_9ScaleType4KindE0ELNS_15FloatRoundStyleE2ESI_EENS1_15EpilogueDefaultEEEEEvvEEEEvNT_6ParamsE)
        /*0020*/ 	.word	0x00000000
.L_19:


//--------------------- .nv.compat                --------------------------
	.section	.nv.compat,"",@"SHT_CUDA_COMPAT_INFO"
	.align	4
        /*0000*/ 	.byte	0x02, 0x09, 0x01, 0x00, 0x02, 0x02, 0x04, 0x00, 0x02, 0x05, 0x05, 0x00, 0x03, 0x07, 0x01, 0x01
        /*0010*/ 	.byte	0x02, 0x03, 0x01, 0x00, 0x02, 0x06, 0x01, 0x00, 0x04, 0x0b, 0x08, 0x00, 0x00, 0x00, 0x00, 0x00
        /*0020*/ 	.byte	0x00, 0x00, 0x00, 0x00


//--------------------- .nv.info._ZN7cutlass13device_kernelINS_4gemm6kernel13GemmUniversalIN4cute5tupleIJiiiiEEENS1_10collective13CollectiveMmaINS1_34MainloopSm90TmaGmmaWarpSpecializedILi16ENS5_IJNS4_1CILi1EEESB_SB_EEENS1_35KernelTmaWarpSpecializedCooperativeEEENS5_IJNSA_ILi192EEENSA_ILi32EEESG_EEENS_10bfloat16_tENS5_IJlSB_lEEESI_SJ_NS4_8TiledMMAINS4_8MMA_AtomIJNS4_4SM904GMMA27MMA_64x32x16_F32BF16BF16_SSILNSN_5MajorE0ELSP_0ELNSN_7ScaleInE1ELSQ_1EEEEEENS4_6LayoutINS5_IJNSA_ILi2EEESB_SB_EEENS5_IJSB_NSA_ILi0EEESW_EEEEENS5_IJNS4_10UnderscoreESZ_SZ_EEEEENS4_13SM90_TMA_LOADENS4_14ComposedLayoutINS4_7SwizzleILi2ELi4ELi3EEENS4_18smem_ptr_flag_bitsILi16EEENST_INS5_IJNSA_ILi8EEESG_EEENS5_IJSG_SB_EEEEEEEvNS4_8identityES12_S1C_vS1D_EENS_8epilogue10collective6detail29Sm90TmaWarpSpecializedAdapterINS1G_15DefaultEpilogueISI_SJ_SJ_NS1F_6thread17LinearCombinationISI_Li1EffLNS1K_9ScaleType4KindE0ELNS_15FloatRoundStyleE2ESI_EENS1_15EpilogueDefaultEEEEEvvEEEEvNT_6ParamsE --------------------------
	.section	.nv.info._ZN7cutlass13device_kernelINS_4gemm6kernel13GemmUniversalIN4cute5tupleIJiiiiEEENS1_10collective13CollectiveMmaINS1_34MainloopSm90TmaGmmaWarpSpecializedILi16ENS5_IJNS4_1CILi1EEESB_SB_EEENS1_35KernelTmaWarpSpecializedCooperativeEEENS5_IJNSA_ILi192EEENSA_ILi32EEESG_EEENS_10bfloat16_tENS5_IJlSB_lEEESI_SJ_NS4_8TiledMMAINS4_8MMA_AtomIJNS4_4SM904GMMA27MMA_64x32x16_F32BF16BF16_SSILNSN_5MajorE0ELSP_0ELNSN_7ScaleInE1ELSQ_1EEEEEENS4_6LayoutINS5_IJNSA_ILi2EEESB_SB_EEENS5_IJSB_NSA_ILi0EEESW_EEEEENS5_IJNS4_10UnderscoreESZ_SZ_EEEEENS4_13SM90_TMA_LOADENS4_14ComposedLayoutINS4_7SwizzleILi2ELi4ELi3EEENS4_18smem_ptr_flag_bitsILi16EEENST_INS5_IJNSA_ILi8EEESG_EEENS5_IJSG_SB_EEEEEEEvNS4_8identityES12_S1C_vS1D_EENS_8epilogue10collective6detail29Sm90TmaWarpSpecializedAdapterINS1G_15DefaultEpilogueISI_SJ_SJ_NS1F_6thread17LinearCombinationISI_Li1EffLNS1K_9ScaleType4KindE0ELNS_15FloatRoundStyleE2ESI_EENS1_15EpilogueDefaultEEEEEvvEEEEvNT_6ParamsE,"",@"SHT_CUDA_INFO"
	.sectionflags	@""
	.align	4


	//----- nvinfo : EIATTR_CUDA_API_VERSION
	.align		4
        /*0000*/ 	.byte	0x04, 0x37
        /*0002*/ 	.short	(.L_21 - .L_20)
.L_20:
        /*0004*/ 	.word	0x00000082


	//----- nvinfo : EIATTR_KPARAM_INFO
	.align		4
.L_21:
        /*0008*/ 	.byte	0x04, 0x17
        /*000a*/ 	.short	(.L_23 - .L_22)
.L_22:
        /*000c*/ 	.word	0x00000000
        /*0010*/ 	.short	0x0000
        /*0012*/ 	.short	0x0070
        /*0014*/ 	.byte	0x00, 0xf0, 0x01, 0x10


	//----- nvinfo : EIATTR_SPARSE_MMA_MASK
	.align		4
.L_23:
        /*0018*/ 	.byte	0x03, 0x50
        /*001a*/ 	.short	0x0000


	//----- nvinfo : EIATTR_MAXREG_COUNT
	.align		4
        /*001c*/ 	.byte	0x03, 0x1b
        /*001e*/ 	.short	0x00a8


	//----- nvinfo : EIATTR_NUM_BARRIERS
	.align		4
        /*0020*/ 	.byte	0x02, 0x4c
        /*0022*/ 	.byte	0x01
	.zero		1


	//----- nvinfo : EIATTR_EXTERNS
	.align		4
        /*0024*/ 	.byte	0x04, 0x0f
        /*0026*/ 	.short	(.L_25 - .L_24)


	//   ....[0]....
	.align		4
.L_24:
        /*0028*/ 	.word	index@(__assertfail)


	//----- nvinfo : EIATTR_MERCURY_ISA_VERSION
	.align		4
.L_25:
        /*002c*/ 	.byte	0x03, 0x5f
        /*002e*/ 	.short	0x0101


	//----- nvinfo : EIATTR_INT_WARP_WIDE_INSTR_OFFSETS
	.align		4
        /*0030*/ 	.byte	0x04, 0x31
        /*0032*/ 	.short	(.L_27 - .L_26)


	//   ....[0]....
.L_26:
        /*0034*/ 	.word	0x00000560


	//   ....[1]....
        /*0038*/ 	.word	0x00000570


	//   ....[2]....
        /*003c*/ 	.word	0x00000690


	//----- nvinfo : EIATTR_COOP_GROUP_MASK_REGIDS
	.align		4
.L_27:
        /*0040*/ 	.byte	0x04, 0x29
        /*0042*/ 	.short	(.L_29 - .L_28)


	//   ....[0]....
.L_28:
        /*0044*/ 	.word	0xffffffff


	//   ....[1]....
        /*0048*/ 	.word	0xffffffff


	//   ....[2]....
        /*004c*/ 	.word	0xffffffff


	//   ....[3]....
        /*0050*/ 	.word	0xffffffff


	//   ....[4]....
        /*0054*/ 	.word	0xffffffff


	//----- nvinfo : EIATTR_COOP_GROUP_INSTR_OFFSETS
	.align		4
.L_29:
        /*0058*/ 	.byte	0x04, 0x28
        /*005a*/ 	.short	(.L_31 - .L_30)


	//   ....[0]....
.L_30:
        /*005c*/ 	.word	0x00000060


	//   ....[1]....
        /*0060*/ 	.word	0x00000070


	//   ....[2]....
        /*0064*/ 	.word	0x00000130


	//   ....[3]....
        /*0068*/ 	.word	0x00000470


	//   ....[4]....
        /*006c*/ 	.word	0x000013a0


	//----- nvinfo : EIATTR_REG_RECONFIG
	.align		4
.L_31:
        /*0070*/ 	.byte	0x01, 0x54
	.zero		2


	//----- nvinfo : EIATTR_SYSCALL_OFFSETS
	.align		4
        /*0074*/ 	.byte	0x04, 0x46
        /*0076*/ 	.short	(.L_33 - .L_32)


	//   ....[0]....
.L_32:
        /*0078*/ 	.word	0x00001590


	//----- nvinfo : EIATTR_MBARRIER_INSTR_OFFSETS
	.align		4
.L_33:
        /*007c*/ 	.byte	0x04, 0x39
        /*007e*/ 	.short	(.L_35 - .L_34)


	//   ....[0]....
.L_34:
        /*0080*/ 	.word	0x00000250
        /*0084*/ 	.word	0x000000ff
        /*0088*/ 	.word	0x00000000
        /*008c*/ 	.short	0x0100
        /*008e*/ 	.byte	0x08
	.zero		1


	//   ....[1]....
        /*0090*/ 	.word	0x00000260
        /*0094*/ 	.word	0x000000ff
        /*0098*/ 	.word	0x00000080
        /*009c*/ 	.short	0x0100
        /*009e*/ 	.byte	0x08
	.zero		1


	//   ....[2]....
        /*00a0*/ 	.word	0x00000270
        /*00a4*/ 	.word	0x000000ff
        /*00a8*/ 	.word	0x00000008
        /*00ac*/ 	.short	0x0100
        /*00ae*/ 	.byte	0x08
	.zero		1


	//   ....[3]....
        /*00b0*/ 	.word	0x00000280
        /*00b4*/ 	.word	0x000000ff
        /*00b8*/ 	.word	0x00000088
        /*00bc*/ 	.short	0x0100
        /*00be*/ 	.byte	0x08
	.zero		1


	//   ....[4]....
        /*00c0*/ 	.word	0x00000290
        /*00c4*/ 	.word	0x000000ff
        /*00c8*/ 	.word	0x00000010
        /*00cc*/ 	.short	0x0100
        /*00ce*/ 	.byte	0x08
	.zero		1


	//   ....[5]....
        /*00d0*/ 	.word	0x000002a0
        /*00d4*/ 	.word	0x000000ff
        /*00d8*/ 	.word	0x00000090
        /*00dc*/ 	.short	0x0100
        /*00de*/ 	.byte	0x08
	.zero		1


	//   ....[6]....
        /*00e0*/ 	.word	0x000002b0
        /*00e4*/ 	.word	0x000000ff
        /*00e8*/ 	.word	0x00000018
        /*00ec*/ 	.short	0x0100
        /*00ee*/ 	.byte	0x08
	.zero		1


	//   ....[7]....
        /*00f0*/ 	.word	0x000002c0
        /*00f4*/ 	.word	0x000000ff
        /*00f8*/ 	.word	0x00000098
        /*00fc*/ 	.short	0x0100
        /*00fe*/ 	.byte	0x08
	.zero		1


	//   ....[8]....
        /*0100*/ 	.word	0x000002d0
        /*0104*/ 	.word	0x000000ff
        /*0108*/ 	.word	0x00000020
        /*010c*/ 	.short	0x0100
        /*010e*/ 	.byte	0x08
	.zero		1


	//   ....[9]....
        /*0110*/ 	.word	0x000002e0
        /*0114*/ 	.word	0x000000ff
        /*0118*/ 	.word	0x000000a0
        /*011c*/ 	.short	0x0100
        /*011e*/ 	.byte	0x08
	.zero		1


	//   ....[10]....
        /*0120*/ 	.word	0x000002f0
        /*0124*/ 	.word	0x000000ff
        /*0128*/ 	.word	0x00000028
        /*012c*/ 	.short	0x0100
        /*012e*/ 	.byte	0x08
	.zero		1


	//   ....[11]....
        /*0130*/ 	.word	0x00000300
        /*0134*/ 	.word	0x000000ff
        /*0138*/ 	.word	0x000000a8
        /*013c*/ 	.short	0x0100
        /*013e*/ 	.byte	0x08
	.zero		1


	//   ....[12]....
        /*0140*/ 	.word	0x00000310
        /*0144*/ 	.word	0x000000ff
        /*0148*/ 	.word	0x00000030
        /*014c*/ 	.short	0x0100
        /*014e*/ 	.byte	0x08
	.zero		1


	//   ....[13]....
        /*0150*/ 	.word	0x00000320
        /*0154*/ 	.word	0x000000ff
        /*0158*/ 	.word	0x000000b0
        /*015c*/ 	.short	0x0100
        /*015e*/ 	.byte	0x08
	.zero		1


	//   ....[14]....
        /*0160*/ 	.word	0x00000330
        /*0164*/ 	.word	0x000000ff
        /*0168*/ 	.word	0x00000038
        /*016c*/ 	.short	0x0100
        /*016e*/ 	.byte	0x08
	.zero		1


	//   ....[15]....
        /*0170*/ 	.word	0x00000340
        /*0174*/ 	.word	0x000000ff
        /*0178*/ 	.word	0x000000b8
        /*017c*/ 	.short	0x0100
        /*017e*/ 	.byte	0x08
	.zero		1


	//   ....[16]....
        /*0180*/ 	.word	0x00000350
        /*0184*/ 	.word	0x000000ff
        /*0188*/ 	.word	0x00000040
        /*018c*/ 	.short	0x0100
        /*018e*/ 	.byte	0x08
	.zero		1


	//   ....[17]....
        /*0190*/ 	.word	0x00000360
        /*0194*/ 	.word	0x000000ff
        /*0198*/ 	.word	0x000000c0
        /*019c*/ 	.short	0x0100
        /*019e*/ 	.byte	0x08
	.zero		1


	//   ....[18]....
        /*01a0*/ 	.word	0x00000370
        /*01a4*/ 	.word	0x000000ff
        /*01a8*/ 	.word	0x00000048
        /*01ac*/ 	.short	0x0100
        /*01ae*/ 	.byte	0x08
	.zero		1


	//   ....[19]....
        /*01b0*/ 	.word	0x00000380
        /*01b4*/ 	.word	0x000000ff
        /*01b8*/ 	.word	0x000000c8
        /*01bc*/ 	.short	0x0100
        /*01be*/ 	.byte	0x08
	.zero		1


	//   ....[20]....
        /*01c0*/ 	.word	0x00000390
        /*01c4*/ 	.word	0x000000ff
        /*01c8*/ 	.word	0x00000050
        /*01cc*/ 	.short	0x0100
        /*01ce*/ 	.byte	0x08
	.zero		1


	//   ....[21]....
        /*01d0*/ 	.word	0x000003a0
        /*01d4*/ 	.word	0x000000ff
        /*01d8*/ 	.word	0x000000d0
        /*01dc*/ 	.short	0x0100
        /*01de*/ 	.byte	0x08
	.zero		1


	//   ....[22]....
        /*01e0*/ 	.word	0x000003b0
        /*01e4*/ 	.word	0x000000ff
        /*01e8*/ 	.word	0x00000058
        /*01ec*/ 	.short	0x0100
        /*01ee*/ 	.byte	0x08
	.zero		1


	//   ....[23]....
        /*01f0*/ 	.word	0x000003c0
        /*01f4*/ 	.word	0x000000ff
        /*01f8*/ 	.word	0x000000d8
        /*01fc*/ 	.short	0x0100
        /*01fe*/ 	.byte	0x08
	.zero		1


	//   ....[24]....
        /*0200*/ 	.word	0x000003d0
        /*0204*/ 	.word	0x000000ff
        /*0208*/ 	.word	0x00000060
        /*020c*/ 	.short	0x0100
        /*020e*/ 	.byte	0x08
	.zero		1


	//   ....[25]....
        /*0210*/ 	.word	0x000003e0
        /*0214*/ 	.word	0x000000ff
        /*0218*/ 	.word	0x000000e0
        /*021c*/ 	.short	0x0100
        /*021e*/ 	.byte	0x08
	.zero		1


	//   ....[26]....
        /*0220*/ 	.word	0x000003f0
        /*0224*/ 	.word	0x000000ff
        /*0228*/ 	.word	0x00000068
        /*022c*/ 	.short	0x0100
        /*022e*/ 	.byte	0x08
	.zero		1


	//   ....[27]....
        /*0230*/ 	.word	0x00000400
        /*0234*/ 	.word	0x000000ff
        /*0238*/ 	.word	0x000000e8
        /*023c*/ 	.short	0x0100
        /*023e*/ 	.byte	0x08
	.zero		1


	//   ....[28]....
        /*0240*/ 	.word	0x00000410
        /*0244*/ 	.word	0x000000ff
        /*0248*/ 	.word	0x00000070
        /*024c*/ 	.short	0x0100
        /*024e*/ 	.byte	0x08
	.zero		1


	//   ....[29]....
        /*0250*/ 	.word	0x00000420
        /*0254*/ 	.word	0x000000ff
        /*0258*/ 	.word	0x000000f0
        /*025c*/ 	.short	0x0100
        /*025e*/ 	.byte	0x08
	.zero		1


	//   ....[30]....
        /*0260*/ 	.word	0x00000430
        /*0264*/ 	.word	0x000000ff
        /*0268*/ 	.word	0x00000078
        /*026c*/ 	.short	0x0100
        /*026e*/ 	.byte	0x08
	.zero		1


	//   ....[31]....
        /*0270*/ 	.word	0x00000440
        /*0274*/ 	.word	0x000000ff
        /*0278*/ 	.word	0x000000f8
        /*027c*/ 	.short	0x0100
        /*027e*/ 	.byte	0x08
	.zero		1


	//   ....[32]....
        /*0280*/ 	.word	0x00000710
        /*0284*/ 	.word	0x000000ff
        /*0288*/ 	.word	0x00000110
        /*028c*/ 	.short	0x0100
        /*028e*/ 	.byte	0x08
	.zero		1


	//   ....[33]....
        /*0290*/ 	.word	0x00000770
        /*0294*/ 	.word	0x000000ff
        /*0298*/ 	.word	0x00000118
        /*029c*/ 	.short	0x0100
        /*029e*/ 	.byte	0x08
	.zero		1


	//   ....[34]....
        /*02a0*/ 	.word	0x00001610
        /*02a4*/ 	.word	0x00000003
        /*02a8*/ 	.word	0x00000000
        /*02ac*/ 	.short	0x010a
        /*02ae*/ 	.byte	0x3f
	.zero		1


	//   ....[35]....
        /*02b0*/ 	.word	0x00001670
        /*02b4*/ 	.word	0x00000003
        /*02b8*/ 	.word	0x00000000
        /*02bc*/ 	.short	0x010a
        /*02be*/ 	.byte	0x3f
	.zero		1


	//   ....[36]....
        /*02c0*/ 	.word	0x000019a0
        /*02c4*/ 	.word	0x000000ff
        /*02c8*/ 	.word	0x00000000
        /*02cc*/ 	.short	0x010a
        /*02ce*/ 	.byte	0x04
	.zero		1


	//   ....[37]....
        /*02d0*/ 	.word	0x000019e0
        /*02d4*/ 	.word	0x000000ff
        /*02d8*/ 	.word	0x00000000
        /*02dc*/ 	.short	0x010a
        /*02de*/ 	.byte	0x04
	.zero		1


	//   ....[38]....
        /*02e0*/ 	.word	0x00001c20
        /*02e4*/ 	.word	0x000000ff
        /*02e8*/ 	.word	0x00000000
        /*02ec*/ 	.short	0x0101
        /*02ee*/ 	.byte	0x04
	.zero		1


	//   ....[39]....
        /*02f0*/ 	.word	0x00001de0
        /*02f4*/ 	.word	0x000000ff
        /*02f8*/ 	.word	0x00000000
        /*02fc*/ 	.short	0x0101
        /*02fe*/ 	.byte	0x04
	.zero		1


	//   ....[40]....
        /*0300*/ 	.word	0x00005410
        /*0304*/ 	.word	0x0000000e
        /*0308*/ 	.word	0x00000080
        /*030c*/ 	.short	0x010a
        /*030e*/ 	.byte	0x3f
	.zero		1


	//   ....[41]....
        /*0310*/ 	.word	0x000057d0
        /*0314*/ 	.word	0x00000005
        /*0318*/ 	.word	0x00000118
        /*031c*/ 	.short	0x0101
        /*031e*/ 	.byte	0x3f
	.zero		1


	//   ....[42]....
        /*0320*/ 	.word	0x00005ee0
        /*0324*/ 	.word	0x00000007
        /*0328*/ 	.word	0x00000000
        /*032c*/ 	.short	0x010a
        /*032e*/ 	.byte	0x3f
	.zero		1


	//   ....[43]....
        /*0330*/ 	.word	0x00005f60
        /*0334*/ 	.word	0x00000008
        /*0338*/ 	.word	0x00000000
        /*033c*/ 	.short	0x010a
        /*033e*/ 	.byte	0x3f
	.zero		1


	//   ....[44]....
        /*0340*/ 	.word	0x00005ff0
        /*0344*/ 	.word	0x00000009
        /*0348*/ 	.word	0x00000000
        /*034c*/ 	.short	0x010a
        /*034e*/ 	.byte	0x3f
	.zero		1


	//   ....[45]....
        /*0350*/ 	.word	0x00006080
        /*0354*/ 	.word	0x00000008
        /*0358*/ 	.word	0x00000000
        /*035c*/ 	.short	0x010a
        /*035e*/ 	.byte	0x3f
	.zero		1


	//   ....[46]....
        /*0360*/ 	.word	0x00006110
        /*0364*/ 	.word	0x00000009
        /*0368*/ 	.word	0x00000000
        /*036c*/ 	.short	0x010a
        /*036e*/ 	.byte	0x3f
	.zero		1


	//   ....[47]....
        /*0370*/ 	.word	0x000061a0
        /*0374*/ 	.word	0x00000008
        /*0378*/ 	.word	0x00000000
        /*037c*/ 	.short	0x010a
        /*037e*/ 	.byte	0x3f
	.zero		1


	//   ....[48]....
        /*0380*/ 	.word	0x00006230
        /*0384*/ 	.word	0x00000009
        /*0388*/ 	.word	0x00000000
        /*038c*/ 	.short	0x010a
        /*038e*/ 	.byte	0x3f
	.zero		1


	//   ....[49]....
        /*0390*/ 	.word	0x000062c0
        /*0394*/ 	.word	0x00000008
        /*0398*/ 	.word	0x00000000
        /*039c*/ 	.short	0x010a
        /*039e*/ 	.byte	0x3f
	.zero		1


	//   ....[50]....
        /*03a0*/ 	.word	0x00006350
        /*03a4*/ 	.word	0x00000009
        /*03a8*/ 	.word	0x00000000
        /*03ac*/ 	.short	0x010a
        /*03ae*/ 	.byte	0x3f
	.zero		1


	//   ....[51]....
        /*03b0*/ 	.word	0x000063e0
        /*03b4*/ 	.word	0x00000008
        /*03b8*/ 	.word	0x00000000
        /*03bc*/ 	.short	0x010a
        /*03be*/ 	.byte	0x3f
	.zero		1


	//   ....[52]....
        /*03c0*/ 	.word	0x00006470
        /*03c4*/ 	.word	0x00000009
        /*03c8*/ 	.word	0x00000000
        /*03cc*/ 	.short	0x010a
        /*03ce*/ 	.byte	0x3f
	.zero		1


	//   ....[53]....
        /*03d0*/ 	.word	0x00006500
        /*03d4*/ 	.word	0x00000008
        /*03d8*/ 	.word	0x00000000
        /*03dc*/ 	.short	0x010a
        /*03de*/ 	.byte	0x3f
	.zero		1


	//   ....[54]....
        /*03e0*/ 	.word	0x00006590
        /*03e4*/ 	.word	0x00000009
        /*03e8*/ 	.word	0x00000000
        /*03ec*/ 	.short	0x010a
        /*03ee*/ 	.byte	0x3f
	.zero		1


	//   ....[55]....
        /*03f0*/ 	.word	0x00006620
        /*03f4*/ 	.word	0x00000008
        /*03f8*/ 	.word	0x00000000
        /*03fc*/ 	.short	0x010a
        /*03fe*/ 	.byte	0x3f
	.zero		1


	//   ....[56]....
        /*0400*/ 	.word	0x000066b0
        /*0404*/ 	.word	0x0000000b
        /*0408*/ 	.word	0x00000000
        /*040c*/ 	.short	0x010a
        /*040e*/ 	.byte	0x3f
	.zero		1


	//   ....[57]....
        /*0410*/ 	.word	0x00006740
        /*0414*/ 	.word	0x00000003
        /*0418*/ 	.word	0x00000000
        /*041c*/ 	.short	0x010a
        /*041e*/ 	.byte	0x3f
	.zero		1


	//   ....[58]....
        /*0420*/ 	.word	0x000067a0
        /*0424*/ 	.word	0x00000003
        /*0428*/ 	.word	0x00000000
        /*042c*/ 	.short	0x010a
        /*042e*/ 	.byte	0x3f
	.zero		1


	//   ....[59]....
        /*0430*/ 	.word	0x00006800
        /*0434*/ 	.word	0x00000004
        /*0438*/ 	.word	0x00000000
        /*043c*/ 	.short	0x010a
        /*043e*/ 	.byte	0x3f
	.zero		1


	//   ....[60]....
        /*0440*/ 	.word	0x000068d0
        /*0444*/ 	.word	0x0000000e
        /*0448*/ 	.word	0x00000080
        /*044c*/ 	.short	0x010a
        /*044e*/ 	.byte	0x3f
	.zero		1


	//   ....[61]....
        /*0450*/ 	.word	0x000069a0
        /*0454*/ 	.word	0x00000007
        /*0458*/ 	.word	0x00000000
        /*045c*/ 	.short	0x010a
        /*045e*/ 	.byte	0x3f
	.zero		1


	//   ....[62]....
        /*0460*/ 	.word	0x000069f0
        /*0464*/ 	.word	0x00000008
        /*0468*/ 	.word	0x00000000
        /*046c*/ 	.short	0x010a
        /*046e*/ 	.byte	0x3f
	.zero		1


	//   ....[63]....
        /*0470*/ 	.word	0x00006a40
        /*0474*/ 	.word	0x00000009
        /*0478*/ 	.word	0x00000000
        /*047c*/ 	.short	0x010a
        /*047e*/ 	.byte	0x3f
	.zero		1


	//   ....[64]....
        /*0480*/ 	.word	0x00006a90
        /*0484*/ 	.word	0x00000008
        /*0488*/ 	.word	0x00000000
        /*048c*/ 	.short	0x010a
        /*048e*/ 	.byte	0x3f
	.zero		1


	//   ....[65]....
        /*0490*/ 	.word	0x00006ae0
        /*0494*/ 	.word	0x00000009
        /*0498*/ 	.word	0x00000000
        /*049c*/ 	.short	0x010a
        /*049e*/ 	.byte	0x3f
	.zero		1


	//   ....[66]....
        /*04a0*/ 	.word	0x00006b30
        /*04a4*/ 	.word	0x00000008
        /*04a8*/ 	.word	0x00000000
        /*04ac*/ 	.short	0x010a
        /*04ae*/ 	.byte	0x3f
	.zero		1


	//   ....[67]....
        /*04b0*/ 	.word	0x00006b80
        /*04b4*/ 	.word	0x00000009
        /*04b8*/ 	.word	0x00000000
        /*04bc*/ 	.short	0x010a
        /*04be*/ 	.byte	0x3f
	.zero		1


	//   ....[68]....
        /*04c0*/ 	.word	0x00006bd0
        /*04c4*/ 	.word	0x00000008
        /*04c8*/ 	.word	0x00000000
        /*04cc*/ 	.short	0x010a
        /*04ce*/ 	.byte	0x3f
	.zero		1


	//   ....[69]....
        /*04d0*/ 	.word	0x00006c20
        /*04d4*/ 	.word	0x00000009
        /*04d8*/ 	.word	0x00000000
        /*04dc*/ 	.short	0x010a
        /*04de*/ 	.byte	0x3f
	.zero		1


	//   ....[70]....
        /*04e0*/ 	.word	0x00006c70
        /*04e4*/ 	.word	0x00000008
        /*04e8*/ 	.word	0x00000000
        /*04ec*/ 	.short	0x010a
        /*04ee*/ 	.byte	0x3f
	.zero		1


	//   ....[71]....
        /*04f0*/ 	.word	0x00006cc0
        /*04f4*/ 	.word	0x00000009
        /*04f8*/ 	.word	0x00000000
        /*04fc*/ 	.short	0x010a
        /*04fe*/ 	.byte	0x3f
	.zero		1


	//   ....[72]....
        /*0500*/ 	.word	0x00006d10
        /*0504*/ 	.word	0x00000008
        /*0508*/ 	.word	0x00000000
        /*050c*/ 	.short	0x010a
        /*050e*/ 	.byte	0x3f
	.zero		1


	//   ....[73]....
        /*0510*/ 	.word	0x00006d60
        /*0514*/ 	.word	0x00000009
        /*0518*/ 	.word	0x00000000
        /*051c*/ 	.short	0x010a
        /*051e*/ 	.byte	0x3f
	.zero		1


	//   ....[74]....
        /*0520*/ 	.word	0x00006db0
        /*0524*/ 	.word	0x00000008
        /*0528*/ 	.word	0x00000000
        /*052c*/ 	.short	0x010a
        /*052e*/ 	.byte	0x3f
	.zero		1


	//   ....[75]....
        /*0530*/ 	.word	0x00006e00
        /*0534*/ 	.word	0x0000000b
        /*0538*/ 	.word	0x00000000
        /*053c*/ 	.short	0x010a
        /*053e*/ 	.byte	0x3f
	.zero		1


	//----- nvinfo : EIATTR_NUM_MBARRIERS
	.align		4
.L_35:
        /*0540*/ 	.byte	0x03, 0x38
        /*0542*/ 	.short	0x0022


	//----- nvinfo : EIATTR_EXIT_INSTR_OFFSETS
	.align		4
        /*0544*/ 	.byte	0x04, 0x1c
        /*0546*/ 	.short	(.L_37 - .L_36)


	//   ....[0]....
.L_36:
        /*0548*/ 	.word	0x00000810


	//   ....[1]....
        /*054c*/ 	.word	0x000010e0


	//   ....[2]....
        /*0550*/ 	.word	0x00004af0


	//   ....[3]....
        /*0554*/ 	.word	0x00005120


	//   ....[4]....
        /*0558*/ 	.word	0x00006790


	//----- nvinfo : EIATTR_MAX_THREADS
	.align		4
.L_37:
        /*055c*/ 	.byte	0x04, 0x05
        /*055e*/ 	.short	(.L_39 - .L_38)
.L_38:
        /*0560*/ 	.word	0x00000180
        /*0564*/ 	.word	0x00000001
        /*0568*/ 	.word	0x00000001


	//----- nvinfo : EIATTR_CRS_STACK_SIZE
	.align		4
.L_39:
        /*056c*/ 	.byte	0x04, 0x1e
        /*056e*/ 	.short	(.L_41 - .L_40)
.L_40:
        /*0570*/ 	.word	0x00000000


	//----- nvinfo : EIATTR_CBANK_PARAM_SIZE
	.align		4
.L_41:
        /*0574*/ 	.byte	0x03, 0x19
        /*0576*/ 	.short	0x0470


	//----- nvinfo : EIATTR_PARAM_CBANK
	.align		4
        /*0578*/ 	.byte	0x04, 0x0a
        /*057a*/ 	.short	(.L_43 - .L_42)
	.align		4
.L_42:
        /*057c*/ 	.word	index@(.nv.constant0._ZN7cutlass13device_kernelINS_4gemm6kernel13GemmUniversalIN4cute5tupleIJiiiiEEENS1_10collective13CollectiveMmaINS1_34MainloopSm90TmaGmmaWarpSpecializedILi16ENS5_IJNS4_1CILi1EEESB_SB_EEENS1_35KernelTmaWarpSpecializedCooperativeEEENS5_IJNSA_ILi192EEENSA_ILi32EEESG_EEENS_10bfloat16_tENS5_IJlSB_lEEESI_SJ_NS4_8TiledMMAINS4_8MMA_AtomIJNS4_4SM904GMMA27MMA_64x32x16_F32BF16BF16_SSILNSN_5MajorE0ELSP_0ELNSN_7ScaleInE1ELSQ_1EEEEEENS4_6LayoutINS5_IJNSA_ILi2EEESB_SB_EEENS5_IJSB_NSA_ILi0EEESW_EEEEENS5_IJNS4_10UnderscoreESZ_SZ_EEEEENS4_13SM90_TMA_LOADENS4_14ComposedLayoutINS4_7SwizzleILi2ELi4ELi3EEENS4_18smem_ptr_flag_bitsILi16EEENST_INS5_IJNSA_ILi8EEESG_EEENS5_IJSG_SB_EEEEEEEvNS4_8identityES12_S1C_vS1D_EENS_8epilogue10collective6detail29Sm90TmaWarpSpecializedAdapterINS1G_15DefaultEpilogueISI_SJ_SJ_NS1F_6thread17LinearCombinationISI_Li1EffLNS1K_9ScaleType4KindE0ELNS_15FloatRoundStyleE2ESI_EENS1_15EpilogueDefaultEEEEEvvEEEEvNT_6ParamsE)
        /*0580*/ 	.short	0x0210
        /*0582*/ 	.short	0x0470


	//----- nvinfo : EIATTR_SW_WAR
	.align		4
.L_43:
        /*0584*/ 	.byte	0x04, 0x36
        /*0586*/ 	.short	(.L_45 - .L_44)
.L_44:
        /*0588*/ 	.word	0x00000008
.L_45:


//--------------------- .nv.callgraph             --------------------------
	.section	.nv.callgraph,"",@"SHT_CUDA_CALLGRAPH"
	.align	4
	.sectionentsize	8
	.align		4
        /*0000*/ 	.word	0x00000000
	.align		4
        /*0004*/ 	.word	0xffffffff
	.align		4
        /*0008*/ 	.word	index@(_ZN7cutlass13device_kernelINS_4gemm6kernel13GemmUniversalIN4cute5tupleIJiiiiEEENS1_10collective13CollectiveMmaINS1_34MainloopSm90TmaGmmaWarpSpecializedILi16ENS5_IJNS4_1CILi1EEESB_SB_EEENS1_35KernelTmaWarpSpecializedCooperativeEEENS5_IJNSA_ILi192EEENSA_ILi32EEESG_EEENS_10bfloat16_tENS5_IJlSB_lEEESI_SJ_NS4_8TiledMMAINS4_8MMA_AtomIJNS4_4SM904GMMA27MMA_64x32x16_F32BF16BF16_SSILNSN_5MajorE0ELSP_0ELNSN_7ScaleInE1ELSQ_1EEEEEENS4_6LayoutINS5_IJNSA_ILi2EEESB_SB_EEENS5_IJSB_NSA_ILi0EEESW_EEEEENS5_IJNS4_10UnderscoreESZ_SZ_EEEEENS4_13SM90_TMA_LOADENS4_14ComposedLayoutINS4_7SwizzleILi2ELi4ELi3EEENS4_18smem_ptr_flag_bitsILi16EEENST_INS5_IJNSA_ILi8EEESG_EEENS5_IJSG_SB_EEEEEEEvNS4_8identityES12_S1C_vS1D_EENS_8epilogue10collective6detail29Sm90TmaWarpSpecializedAdapterINS1G_15DefaultEpilogueISI_SJ_SJ_NS1F_6thread17LinearCombinationISI_Li1EffLNS1K_9ScaleType4KindE0ELNS_15FloatRoundStyleE2ESI_EENS1_15EpilogueDefaultEEEEEvvEEEEvNT_6ParamsE)
	.align		4
        /*000c*/ 	.word	index@(__assertfail)
	.align		4
        /*0010*/ 	.word	0x00000000
	.align		4
        /*0014*/ 	.word	0xfffffffe
	.align		4
        /*0018*/ 	.word	0x00000000
	.align		4
        /*001c*/ 	.word	0xfffffffd
	.align		4
        /*0020*/ 	.word	0x00000000
	.align		4
        /*0024*/ 	.word	0xfffffffc


//--------------------- .nv.constant4             --------------------------
	.section	.nv.constant4,"a",@progbits
	.align	8
	.align		8
.nv.constant4:
        /*0000*/ 	.dword	__assertfail
	.align		8
        /*0008*/ 	.dword	__unnamed_1
	.align		8
        /*0010*/ 	.dword	_ZN40_INTERNAL_6fe238c9_4_k_cu_3ae94d3d_100054cuda3std3__45__cpo5beginE
	.align		8
        /*0018*/ 	.dword	_ZN40_INTERNAL_6fe238c9_4_k_cu_3ae94d3d_100054cuda3std3__45__cpo3endE
	.align		8
        /*0020*/ 	.dword	_ZN40_INTERNAL_6fe238c9_4_k_cu_3ae94d3d_100054cuda3std3__45__cpo6cbeginE
	.align		8
        /*0028*/ 	.dword	_ZN40_INTERNAL_6fe238c9_4_k_cu_3ae94d3d_100054cuda3std3__45__cpo4cendE
	.align		8
        /*0030*/ 	.dword	_ZN40_INTERNAL_6fe238c9_4_k_cu_3ae94d3d_100054cuda3std3__442_GLOBAL__N__6fe238c9_4_k_cu_3ae94d3d_100056ignoreE
	.align		8
        /*0038*/ 	.dword	_ZN40_INTERNAL_6fe238c9_4_k_cu_3ae94d3d_100054cuda3std3__419piecewise_constructE
	.align		8
        /*0040*/ 	.dword	_ZN40_INTERNAL_6fe238c9_4_k_cu_3ae94d3d_100054cuda3std3__48in_placeE
	.align		8
        /*0048*/ 	.dword	_ZN40_INTERNAL_6fe238c9_4_k_cu_3ae94d3d_100054cuda3std6ranges3__45__cpo4swapE
	.align		8
        /*0050*/ 	.dword	_ZN40_INTERNAL_6fe238c9_4_k_cu_3ae94d3d_100054cuda3std6ranges3__45__cpo9iter_moveE
	.align		8
        /*0058*/ 	.dword	_ZN40_INTERNAL_6fe238c9_4_k_cu_3ae94d3d_100054cute7productE
	.align		8
        /*0060*/ 	.dword	_ZN40_INTERNAL_6fe238c9_4_k_cu_3ae94d3d_100054cute1_E
	.align		8
        /*0068*/ 	.dword	$str$22
	.align		8
        /*0070*/ 	.dword	$str$23


//--------------------- .text._ZN7cutlass13device_kernelINS_4gemm6kernel13GemmUniversalIN4cute5tupleIJiiiiEEENS1_10collective13CollectiveMmaINS1_34MainloopSm90TmaGmmaWarpSpecializedILi16ENS5_IJNS4_1CILi1EEESB_SB_EEENS1_35KernelTmaWarpSpecializedCooperativeEEENS5_IJNSA_ILi192EEENSA_ILi32EEESG_EEENS_10bfloat16_tENS5_IJlSB_lEEESI_SJ_NS4_8TiledMMAINS4_8MMA_AtomIJNS4_4SM904GMMA27MMA_64x32x16_F32BF16BF16_SSILNSN_5MajorE0ELSP_0ELNSN_7ScaleInE1ELSQ_1EEEEEENS4_6LayoutINS5_IJNSA_ILi2EEESB_SB_EEENS5_IJSB_NSA_ILi0EEESW_EEEEENS5_IJNS4_10UnderscoreESZ_SZ_EEEEENS4_13SM90_TMA_LOADENS4_14ComposedLayoutINS4_7SwizzleILi2ELi4ELi3EEENS4_18smem_ptr_flag_bitsILi16EEENST_INS5_IJNSA_ILi8EEESG_EEENS5_IJSG_SB_EEEEEEEvNS4_8identityES12_S1C_vS1D_EENS_8epilogue10collective6detail29Sm90TmaWarpSpecializedAdapterINS1G_15DefaultEpilogueISI_SJ_SJ_NS1F_6thread17LinearCombinationISI_Li1EffLNS1K_9ScaleType4KindE0ELNS_15FloatRoundStyleE2ESI_EENS1_15EpilogueDefaultEEEEEvvEEEEvNT_6ParamsE --------------------------
	.section	.text._ZN7cutlass13device_kernelINS_4gemm6kernel13GemmUniversalIN4cute5tupleIJiiiiEEENS1_10collective13CollectiveMmaINS1_34MainloopSm90TmaGmmaWarpSpecializedILi16ENS5_IJNS4_1CILi1EEESB_SB_EEENS1_35KernelTmaWarpSpecializedCooperativeEEENS5_IJNSA_ILi192EEENSA_ILi32EEESG_EEENS_10bfloat16_tENS5_IJlSB_lEEESI_SJ_NS4_8TiledMMAINS4_8MMA_AtomIJNS4_4SM904GMMA27MMA_64x32x16_F32BF16BF16_SSILNSN_5MajorE0ELSP_0ELNSN_7ScaleInE1ELSQ_1EEEEEENS4_6LayoutINS5_IJNSA_ILi2EEESB_SB_EEENS5_IJSB_NSA_ILi0EEESW_EEEEENS5_IJNS4_10UnderscoreESZ_SZ_EEEEENS4_13SM90_TMA_LOADENS4_14ComposedLayoutINS4_7SwizzleILi2ELi4ELi3EEENS4_18smem_ptr_flag_bitsILi16EEENST_INS5_IJNSA_ILi8EEESG_EEENS5_IJSG_SB_EEEEEEEvNS4_8identityES12_S1C_vS1D_EENS_8epilogue10collective6detail29Sm90TmaWarpSpecializedAdapterINS1G_15DefaultEpilogueISI_SJ_SJ_NS1F_6thread17LinearCombinationISI_Li1EffLNS1K_9ScaleType4KindE0ELNS_15FloatRoundStyleE2ESI_EENS1_15EpilogueDefaultEEEEEvvEEEEvNT_6ParamsE,"ax",@progbits
	.align	128
.text._ZN7cutlass13device_kernelINS_4gemm6kernel13GemmUniversalIN4cute5tupleIJiiiiEEENS1_10collective13CollectiveMmaINS1_34MainloopSm90TmaGmmaWarpSpecializedILi16ENS5_IJNS4_1CILi1EEESB_SB_EEENS1_35KernelTmaWarpSpecializedCooperativeEEENS5_IJNSA_ILi192EEENSA_ILi32EEESG_EEENS_10bfloat16_tENS5_IJlSB_lEEESI_SJ_NS4_8TiledMMAINS4_8MMA_AtomIJNS4_4SM904GMMA27MMA_64x32x16_F32BF16BF16_SSILNSN_5MajorE0ELSP_0ELNSN_7ScaleInE1ELSQ_1EEEEEENS4_6LayoutINS5_IJNSA_ILi2EEESB_SB_EEENS5_IJSB_NSA_ILi0EEESW_EEEEENS5_IJNS4_10UnderscoreESZ_SZ_EEEEENS4_13SM90_TMA_LOADENS4_14ComposedLayoutINS4_7SwizzleILi2ELi4ELi3EEENS4_18smem_ptr_flag_bitsILi16EEENST_INS5_IJNSA_ILi8EEESG_EEENS5_IJSG_SB_EEEEEEEvNS4_8identityES12_S1C_vS1D_EENS_8epilogue10collective6detail29Sm90TmaWarpSpecializedAdapterINS1G_15DefaultEpilogueISI_SJ_SJ_NS1F_6thread17LinearCombinationISI_Li1EffLNS1K_9ScaleType4KindE0ELNS_15FloatRoundStyleE2ESI_EENS1_15EpilogueDefaultEEEEEvvEEEEvNT_6ParamsE:
        .type           _ZN7cutlass13device_kernelINS_4gemm6kernel13GemmUniversalIN4cute5tupleIJiiiiEEENS1_10collective13CollectiveMmaINS1_34MainloopSm90TmaGmmaWarpSpecializedILi16ENS5_IJNS4_1CILi1EEESB_SB_EEENS1_35KernelTmaWarpSpecializedCooperativeEEENS5_IJNSA_ILi192EEENSA_ILi32EEESG_EEENS_10bfloat16_tENS5_IJlSB_lEEESI_SJ_NS4_8TiledMMAINS4_8MMA_AtomIJNS4_4SM904GMMA27MMA_64x32x16_F32BF16BF16_SSILNSN_5MajorE0ELSP_0ELNSN_7ScaleInE1ELSQ_1EEEEEENS4_6LayoutINS5_IJNSA_ILi2EEESB_SB_EEENS5_IJSB_NSA_ILi0EEESW_EEEEENS5_IJNS4_10UnderscoreESZ_SZ_EEEEENS4_13SM90_TMA_LOADENS4_14ComposedLayoutINS4_7SwizzleILi2ELi4ELi3EEENS4_18smem_ptr_flag_bitsILi16EEENST_INS5_IJNSA_ILi8EEESG_EEENS5_IJSG_SB_EEEEEEEvNS4_8identityES12_S1C_vS1D_EENS_8epilogue10collective6detail29Sm90TmaWarpSpecializedAdapterINS1G_15DefaultEpilogueISI_SJ_SJ_NS1F_6thread17LinearCombinationISI_Li1EffLNS1K_9ScaleType4KindE0ELNS_15FloatRoundStyleE2ESI_EENS1_15EpilogueDefaultEEEEEvvEEEEvNT_6ParamsE,@function
        .size           _ZN7cutlass13device_kernelINS_4gemm6kernel13GemmUniversalIN4cute5tupleIJiiiiEEENS1_10collective13CollectiveMmaINS1_34MainloopSm90TmaGmmaWarpSpecializedILi16ENS5_IJNS4_1CILi1EEESB_SB_EEENS1_35KernelTmaWarpSpecializedCooperativeEEENS5_IJNSA_ILi192EEENSA_ILi32EEESG_EEENS_10bfloat16_tENS5_IJlSB_lEEESI_SJ_NS4_8TiledMMAINS4_8MMA_AtomIJNS4_4SM904GMMA27MMA_64x32x16_F32BF16BF16_SSILNSN_5MajorE0ELSP_0ELNSN_7ScaleInE1ELSQ_1EEEEEENS4_6LayoutINS5_IJNSA_ILi2EEESB_SB_EEENS5_IJSB_NSA_ILi0EEESW_EEEEENS5_IJNS4_10UnderscoreESZ_SZ_EEEEENS4_13SM90_TMA_LOADENS4_14ComposedLayoutINS4_7SwizzleILi2ELi4ELi3EEENS4_18smem_ptr_flag_bitsILi16EEENST_INS5_IJNSA_ILi8EEESG_EEENS5_IJSG_SB_EEEEEEEvNS4_8identityES12_S1C_vS1D_EENS_8epilogue10collective6detail29Sm90TmaWarpSpecializedAdapterINS1G_15DefaultEpilogueISI_SJ_SJ_NS1F_6thread17LinearCombinationISI_Li1EffLNS1K_9ScaleType4KindE0ELNS_15FloatRoundStyleE2ESI_EENS1_15EpilogueDefaultEEEEEvvEEEEvNT_6ParamsE,(.L_x_155 - _ZN7cutlass13device_kernelINS_4gemm6kernel13GemmUniversalIN4cute5tupleIJiiiiEEENS1_10collective13CollectiveMmaINS1_34MainloopSm90TmaGmmaWarpSpecializedILi16ENS5_IJNS4_1CILi1EEESB_SB_EEENS1_35KernelTmaWarpSpecializedCooperativeEEENS5_IJNSA_ILi192EEENSA_ILi32EEESG_EEENS_10bfloat16_tENS5_IJlSB_lEEESI_SJ_NS4_8TiledMMAINS4_8MMA_AtomIJNS4_4SM904GMMA27MMA_64x32x16_F32BF16BF16_SSILNSN_5MajorE0ELSP_0ELNSN_7ScaleInE1ELSQ_1EEEEEENS4_6LayoutINS5_IJNSA_ILi2EEESB_SB_EEENS5_IJSB_NSA_ILi0EEESW_EEEEENS5_IJNS4_10UnderscoreESZ_SZ_EEEEENS4_13SM90_TMA_LOADENS4_14ComposedLayoutINS4_7SwizzleILi2ELi4ELi3EEENS4_18smem_ptr_flag_bitsILi16EEENST_INS5_IJNSA_ILi8EEESG_EEENS5_IJSG_SB_EEEEEEEvNS4_8identityES12_S1C_vS1D_EENS_8epilogue10collective6detail29Sm90TmaWarpSpecializedAdapterINS1G_15DefaultEpilogueISI_SJ_SJ_NS1F_6thread17LinearCombinationISI_Li1EffLNS1K_9ScaleType4KindE0ELNS_15FloatRoundStyleE2ESI_EENS1_15EpilogueDefaultEEEEEvvEEEEvNT_6ParamsE)
        .other          _ZN7cutlass13device_kernelINS_4gemm6kernel13GemmUniversalIN4cute5tupleIJiiiiEEENS1_10collective13CollectiveMmaINS1_34MainloopSm90TmaGmmaWarpSpecializedILi16ENS5_IJNS4_1CILi1EEESB_SB_EEENS1_35KernelTmaWarpSpecializedCooperativeEEENS5_IJNSA_ILi192EEENSA_ILi32EEESG_EEENS_10bfloat16_tENS5_IJlSB_lEEESI_SJ_NS4_8TiledMMAINS4_8MMA_AtomIJNS4_4SM904GMMA27MMA_64x32x16_F32BF16BF16_SSILNSN_5MajorE0ELSP_0ELNSN_7ScaleInE1ELSQ_1EEEEEENS4_6LayoutINS5_IJNSA_ILi2EEESB_SB_EEENS5_IJSB_NSA_ILi0EEESW_EEEEENS5_IJNS4_10UnderscoreESZ_SZ_EEEEENS4_13SM90_TMA_LOADENS4_14ComposedLayoutINS4_7SwizzleILi2ELi4ELi3EEENS4_18smem_ptr_flag_bitsILi16EEENST_INS5_IJNSA_ILi8EEESG_EEENS5_IJSG_SB_EEEEEEEvNS4_8identityES12_S1C_vS1D_EENS_8epilogue10collective6detail29Sm90TmaWarpSpecializedAdapterINS1G_15DefaultEpilogueISI_SJ_SJ_NS1F_6thread17LinearCombinationISI_Li1EffLNS1K_9ScaleType4KindE0ELNS_15FloatRoundStyleE2ESI_EENS1_15EpilogueDefaultEEEEEvvEEEEvNT_6ParamsE,@"STO_CUDA_ENTRY STV_DEFAULT"
_ZN7cutlass13device_kernelINS_4gemm6kernel13GemmUniversalIN4cute5tupleIJiiiiEEENS1_10collective13CollectiveMmaINS1_34MainloopSm90TmaGmmaWarpSpecializedILi16ENS5_IJNS4_1CILi1EEESB_SB_EEENS1_35KernelTmaWarpSpecializedCooperativeEEENS5_IJNSA_ILi192EEENSA_ILi32EEESG_EEENS_10bfloat16_tENS5_IJlSB_lEEESI_SJ_NS4_8TiledMMAINS4_8MMA_AtomIJNS4_4SM904GMMA27MMA_64x32x16_F32BF16BF16_SSILNSN_5MajorE0ELSP_0ELNSN_7ScaleInE1ELSQ_1EEEEEENS4_6LayoutINS5_IJNSA_ILi2EEESB_SB_EEENS5_IJSB_NSA_ILi0EEESW_EEEEENS5_IJNS4_10UnderscoreESZ_SZ_EEEEENS4_13SM90_TMA_LOADENS4_14ComposedLayoutINS4_7SwizzleILi2ELi4ELi3EEENS4_18smem_ptr_flag_bitsILi16EEENST_INS5_IJNSA_ILi8EEESG_EEENS5_IJSG_SB_EEEEEEEvNS4_8identityES12_S1C_vS1D_EENS_8epilogue10collective6detail29Sm90TmaWarpSpecializedAdapterINS1G_15DefaultEpilogueISI_SJ_SJ_NS1F_6thread17LinearCombinationISI_Li1EffLNS1K_9ScaleType4KindE0ELNS_15FloatRoundStyleE2ESI_EENS1_15EpilogueDefaultEEEEEvvEEEEvNT_6ParamsE:
[----:B------:R-:W0:Y:S01]  /*0000*/  LDC R1, c[0x0][0x28] ;  /* 0x00000a00ff017b82 */ /* 0x000e220000000800 */
[----:B------:R-:W1:Y:S01]  /*0010*/  S2R R4, SR_TID.X ;  /* 0x0000000000047919 */ /* 0x000e620000002100 */
[----:B------:R-:W-:Y:S01]  /*0020*/  ELECT P0, URZ, PT ;  /* 0x00000000003f782f */ /* 0x000fe20003800000 */
[----:B------:R-:W-:Y:S01]  /*0030*/  BSSY B0, `(.L_x_0) ;  /* 0x000000f000007945 */ /* 0x000fe20003800000 */
[--C-:B-1----:R-:W-:Y:S02]  /*0040*/  SHF.R.U32.HI R0, RZ, 0x5, R4.reuse ;  /* 0x00000005ff007819 */ /* 0x102fe40000011604 */
[----:B------:R-:W-:-:S03]  /*0050*/  SHF.R.U32.HI R14, RZ, 0x7, R4 ;  /* 0x00000007ff0e7819 */ /* 0x000fc60000011604 */
[----:B------:R-:W1:Y:S04]  /*0060*/  SHFL.IDX PT, R5, R0, RZ, 0x1f ;  /* 0x00001fff00057589 */ /* 0x000e6800000e0000 */
[----:B------:R2:W3:Y:S01]  /*0070*/  SHFL.IDX PT, R10, R14, RZ, 0x1f ;  /* 0x00001fff0e0a7589 */ /* 0x0004e200000e0000 */
[----:B-1----:R-:W-:-:S13]  /*0080*/  ISETP.NE.OR P0, PT, R5, RZ, !P0 ;  /* 0x000000ff0500720c */ /* 0x002fda0004705670 */
[----:B0-23--:R-:W-:Y:S05]  /*0090*/  @P0 BRA `(.L_x_1) ;  /* 0x0000000000200947 */ /* 0x00dfea0003800000 */
[----:B------:R-:W-:Y:S02]  /*00a0*/  ULDC.64 UR4, c[0x0][0x198] ;  /* 0x0000660000047ab9 */ /* 0x000fe40000000a00 */
[----:B------:R-:W-:Y:S02]  /*00b0*/  UIADD3 UR6, UP0, UR4, 0xf0, URZ ;  /* 0x000000f004067890 */ /* 0x000fe4000ff1e03f */
[----:B------:R-:W-:Y:S02]  /*00c0*/  UIADD3 UR4, UP1, UR4, 0x1f0, URZ ;  /* 0x000001f004047890 */ /* 0x000fe4000ff3e03f */
[----:B------:R-:W-:Y:S02]  /*00d0*/  UIADD3.X UR7, URZ, UR5, URZ, UP0, !UPT ;  /* 0x000000053f077290 */ /* 0x000fe400087fe43f */
[----:B------:R-:W-:-:S07]  /*00e0*/  UIADD3.X UR5, URZ, UR5, URZ, UP1, !UPT ;  /* 0x000000053f057290 */ /* 0x000fce0008ffe43f */
[----:B------:R0:W-:Y:S02]  /*00f0*/  UTMACCTL.PF [UR6] ;  /* 0x00000000060079b9 */ /* 0x0001e40008040000 */
[----:B------:R0:W-:Y:S02]  /*0100*/  UTMACCTL.PF [UR4] ;  /* 0x00000000040079b9 */ /* 0x0001e40008040000 */
[----:B0-----:R-:W-:Y:S01]  /*0110*/  NOP ;  /* 0x0000000000007918 */ /* 0x001fe20000000000 */
.L_x_1:
[----:B------:R-:W-:Y:S05]  /*0120*/  BSYNC B0 ;  /* 0x0000000000007941 */ /* 0x000fea0003800000 */
.L_x_0:
[----:B------:R-:W0:Y:S02]  /*0130*/  SHFL.IDX PT, R2, R0, RZ, 0x1f ;  /* 0x00001fff00027589 */ /* 0x000e2400000e0000 */
[----:B0-----:R-:W-:-:S13]  /*0140*/  ISETP.NE.AND P0, PT, R2, RZ, PT ;  /* 0x000000ff0200720c */ /* 0x001fda0003f05270 */
[----:B------:R-:W-:Y:S05]  /*0150*/  @P0 BRA `(.L_x_2) ;  /* 0x0000000000c40947 */ /* 0x000fea0003800000 */
[----:B------:R-:W-:Y:S01]  /*0160*/  ELECT P0, URZ, PT ;  /* 0x00000000003f782f */ /* 0x000fe20003800000 */
[----:B------:R-:W-:-:S12]  /*0170*/  BSSY B0, `(.L_x_2) ;  /* 0x000002f000007945 */ /* 0x000fd80003800000 */
[----:B------:R-:W-:Y:S05]  /*0180*/  @!P0 BRA `(.L_x_3) ;  /* 0x0000000000b48947 */ /* 0x000fea0003800000 */
[----:B------:R-:W0:Y:S01]  /*0190*/  S2UR UR8, SR_CgaCtaId ;  /* 0x00000000000879c3 */ /* 0x000e220000008800 */
[----:B------:R-:W-:Y:S01]  /*01a0*/  UMOV UR4, 0x400 ;  /* 0x0000040000047882 */ /* 0x000fe20000000000 */
[----:B------:R-:W-:Y:S01]  /*01b0*/  UMOV UR5, 0x1 ;  /* 0x0000000100057882 */ /* 0x000fe20000000000 */
[----:B------:R-:W-:Y:S02]  /*01c0*/  UMOV UR6, 0x100 ;  /* 0x0000010000067882 */ /* 0x000fe40000000000 */
[----:B------:R-:W-:-:S04]  /*01d0*/  UIADD3 UR6, -UR6, 0x100000, URZ ;  /* 0x0010000006067890 */ /* 0x000fc8000fffe13f */
[----:B------:R-:W-:Y:S02]  /*01e0*/  USHF.L.U32 UR7, UR6, 0xb, URZ ;  /* 0x0000000b06077899 */ /* 0x000fe4000800063f */
[----:B------:R-:W-:Y:S02]  /*01f0*/  USHF.L.U32 UR6, UR6, 0x1, URZ ;  /* 0x0000000106067899 */ /* 0x000fe4000800063f */
[----:B0-----:R-:W-:Y:S02]  /*0200*/  ULEA UR8, UR8, UR4, 0x18 ;  /* 0x0000000408087291 */ /* 0x001fe4000f8ec03f */
[----:B------:R-:W-:-:S04]  /*0210*/  UIADD3 UR4, -UR5, 0x100000, URZ ;  /* 0x0010000005047890 */ /* 0x000fc8000fffe13f */
[----:B------:R-:W-:Y:S02]  /*0220*/  USHF.L.U32 UR5, UR4, 0xb, URZ ;  /* 0x0000000b04057899 */ /* 0x000fe4000800063f */
[----:B------:R-:W-:Y:S01]  /*0230*/  USHF.L.U32 UR4, UR4, 0x1, URZ ;  /* 0x0000000104047899 */ /* 0x000fe2000800063f */
[----:B------:R-:W0:Y:S11]  /*0240*/  FENCE.VIEW.ASYNC.S ;  /* 0x00000000000073c6 */ /* 0x000e360000000000 */
[----:B0-----:R0:W1:Y:S01]  /*0250*/  SYNCS.EXCH.64 URZ, [UR8], UR4 ;  /* 0x00000004083f75b2 */ /* 0x0010620008000100 */
[----:B------:R0:W2:Y:S01]  /*0260*/  SYNCS.EXCH.64 URZ, [UR8+0x80], UR6 ;  /* 0x00008006083f75b2 */ /* 0x0000a20008000100 */
[----:B------:R0:W3:Y:S01]  /*0270*/  SYNCS.EXCH.64 URZ, [UR8+0x8], UR4 ;  /* 0x00000804083f75b2 */ /* 0x0000e20008000100 */
[----:B------:R0:W4:Y:S01]  /*0280*/  SYNCS.EXCH.64 URZ, [UR8+0x88], UR6 ;  /* 0x00008806083f75b2 */ /* 0x0001220008000100 */
[----:B------:R0:W0:Y:S01]  /*0290*/  SYNCS.EXCH.64 URZ, [UR8+0x10], UR4 ;  /* 0x00001004083f75b2 */ /* 0x0000220008000100 */
        /* <DEDUP_REMOVED lines=27> */
[----:B-1234-:R-:W-:Y:S01]  /*0450*/  NOP ;  /* 0x0000000000007918 */ /* 0x01efe20000000000 */
.L_x_3:
[----:B0-----:R-:W-:Y:S05]  /*0460*/  BSYNC B0 ;  /* 0x0000000000007941 */ /* 0x001fea0003800000 */
.L_x_2:
[----:B------:R-:W0:Y:S01]  /*0470*/  SHFL.IDX PT, R0, R0, RZ, 0x1f ;  /* 0x00001fff00007589 */ /* 0x000e2200000e0000 */
[----:B------:R-:W-:Y:S01]  /*0480*/  ELECT P0, URZ, PT ;  /* 0x00000000003f782f */ /* 0x000fe20003800000 */
[----:B------:R-:W1:Y:S01]  /*0490*/  LDC R2, c[0x0][0x65c] ;  /* 0x00019700ff027b82 */ /* 0x000e620000000800 */
[----:B------:R-:W-:Y:S01]  /*04a0*/  UMOV UR4, 0x20 ;  /* 0x0000002000047882 */ /* 0x000fe20000000000 */
[----:B------:R-:W2:Y:S01]  /*04b0*/  S2R R3, SR_CTAID.Y ;  /* 0x0000000000037919 */ /* 0x000ea20000002600 */
[----:B------:R-:W-:Y:S01]  /*04c0*/  NOP ;  /* 0x0000000000007918 */ /* 0x000fe20000000000 */
[----:B------:R-:W-:Y:S01]  /*04d0*/  ISETP.NE.AND P2, PT, R10, RZ, PT ;  /* 0x000000ff0a00720c */ /* 0x000fe20003f45270 */
[----:B------:R-:W-:Y:S01]  /*04e0*/  NOP ;  /* 0x0000000000007918 */ /* 0x000fe20000000000 */
[----:B------:R-:W3:Y:S01]  /*04f0*/  S2R R6, SR_CTAID.X ;  /* 0x0000000000067919 */ /* 0x000ee20000002500 */
[----:B------:R-:W-:Y:S01]  /*0500*/  IMAD.MOV.U32 R7, RZ, RZ, RZ ;  /* 0x000000ffff077224 */ /* 0x000fe200078e00ff */
[----:B0-----:R-:W-:-:S02]  /*0510*/  ISETP.NE.OR P0, PT, R0, RZ, !P0 ;  /* 0x000000ff0000720c */ /* 0x001fc40004705670 */
[----:B-1----:R-:W-:-:S04]  /*0520*/  ISETP.NE.AND P3, PT, R2, 0x1, PT ;  /* 0x000000010200780c */ /* 0x002fc80003f65270 */
[----:B------:R-:W-:Y:S02]  /*0530*/  P2R R0, PR, RZ, 0x8 ;  /* 0x00000008ff007803 */ /* 0x000fe40000000000 */
[----:B------:R-:W-:-:S04]  /*0540*/  SHF.R.S32.HI R0, RZ, 0x1f, R5 ;  /* 0x0000001fff007819 */ /* 0x000fc80000011405 */
[----:B------:R-:W-:Y:S01]  /*0550*/  LEA.HI R0, R0, R5, RZ, 0x2 ;  /* 0x0000000500007211 */ /* 0x000fe200078f10ff */
[----:B------:R-:W-:Y:S01]  /*0560*/  VOTEU.ALL UP0, P0 ;  /* 0x00000000003f7886 */ /* 0x000fe20000000000 */
[----:B------:R-:W-:Y:S01]  /*0570*/  VOTEU.ALL UP1, P0 ;  /* 0x00000000003f7886 */ /* 0x000fe20000020000 */
[----:B------:R-:W3:Y:S01]  /*0580*/  @P3 LDC R17, c[0x0][0x10] ;  /* 0x00000400ff113b82 */ /* 0x000ee20000000800 */
[----:B------:R-:W-:Y:S01]  /*0590*/  LOP3.LUT R0, R0, 0xfffffffc, RZ, 0xc0, !PT ;  /* 0xfffffffc00007812 */ /* 0x000fe200078ec0ff */
[----:B--2---:R-:W-:Y:S01]  /*05a0*/  @P3 IMAD.MOV.U32 R8, RZ, RZ, R3 ;  /* 0x000000ffff083224 */ /* 0x004fe200078e0003 */
[----:B------:R-:W-:Y:S01]  /*05b0*/  @!UP0 UMOV UR6, 0x400 ;  /* 0x0000040000068882 */ /* 0x000fe20000000000 */
[----:B------:R-:W-:-:S04]  /*05c0*/  @!UP0 UIADD3 UR4, -UR4, 0x100000, URZ ;  /* 0x0010000004048890 */ /* 0x000fc8000fffe13f */
[----:B------:R-:W-:Y:S02]  /*05d0*/  @!UP0 USHF.L.U32 UR5, UR4, 0xb, URZ ;  /* 0x0000000b04058899 */ /* 0x000fe4000800063f */
[----:B------:R-:W-:Y:S01]  /*05e0*/  @!UP0 USHF.L.U32 UR4, UR4, 0x1, URZ ;  /* 0x0000000104048899 */ /* 0x000fe2000800063f */
[----:B------:R-:W-:Y:S02]  /*05f0*/  @P3 IMAD.MOV.U32 R9, RZ, RZ, RZ ;  /* 0x000000ffff093224 */ /* 0x000fe400078e00ff */
[----:B------:R-:W-:Y:S01]  /*0600*/  IMAD.IADD R0, R5, 0x1, -R0 ;  /* 0x0000000105007824 */ /* 0x000fe200078e0a00 */
[----:B------:R-:W0:Y:S01]  /*0610*/  @!UP0 S2UR UR7, SR_CgaCtaId ;  /* 0x00000000000789c3 */ /* 0x000e220000008800 */
[----:B------:R-:W-:-:S03]  /*0620*/  @P3 IMAD.MOV.U32 R5, RZ, RZ, RZ ;  /* 0x000000ffff053224 */ /* 0x000fc600078e00ff */
[----:B------:R-:W-:-:S04]  /*0630*/  ISETP.NE.AND P1, PT, R0, 0x3, PT ;  /* 0x000000030000780c */ /* 0x000fc80003f25270 */
[----:B------:R-:W1:Y:S01]  /*0640*/  @!P3 LDC R11, c[0x0][0xc] ;  /* 0x00000300ff0bbb82 */ /* 0x000e620000000800 */
[----:B---3--:R-:W-:-:S04]  /*0650*/  @P3 IMAD.WIDE.U32 R16, R6, R17, R8 ;  /* 0x0000001106103225 */ /* 0x008fc800078e0008 */
[----:B------:R-:W-:Y:S01]  /*0660*/  @P3 IMAD.IADD R17, R17, 0x1, R5 ;  /* 0x0000000111113824 */ /* 0x000fe200078e0205 */
[----:B------:R-:W-:Y:S01]  /*0670*/  LOP3.LUT R5, R4, 0x7f, RZ, 0xc0, !PT ;  /* 0x0000007f04057812 */ /* 0x000fe200078ec0ff */
[----:B0-----:R-:W-:Y:S01]  /*0680*/  @!UP0 ULEA UR8, UR7, UR6, 0x18 ;  /* 0x0000000607088291 */ /* 0x001fe2000f8ec03f */
[----:B------:R-:W-:Y:S02]  /*0690*/  VOTEU.ALL UP0, P0 ;  /* 0x00000000003f7886 */ /* 0x000fe40000000000 */
[----:B------:R-:W-:Y:S01]  /*06a0*/  ULDC UR6, c[0x0][0xc] ;  /* 0x0000030000067ab9 */ /* 0x000fe20000000800 */
[----:B------:R-:W-:Y:S01]  /*06b0*/  ISETP.EQ.OR P0, PT, R0, RZ, !P1 ;  /* 0x000000ff0000720c */ /* 0x000fe20004f02670 */
[----:B------:R-:W-:-:S03]  /*06c0*/  ULDC UR7, c[0x0][0x10] ;  /* 0x0000040000077ab9 */ /* 0x000fc60000000800 */
[C---:B------:R-:W-:Y:S01]  /*06d0*/  ISETP.EQ.AND P0, PT, R10.reuse, RZ, P0 ;  /* 0x000000ff0a00720c */ /* 0x040fe20000702270 */
[----:B------:R-:W-:Y:S02]  /*06e0*/  VIADD R10, R10, 0xffffffff ;  /* 0xffffffff0a0a7836 */ /* 0x000fe40000000000 */
[----:B-1----:R-:W-:Y:S01]  /*06f0*/  @!P3 IMAD.WIDE.U32 R8, R11, R3, R6 ;  /* 0x000000030b08b225 */ /* 0x002fe200078e0006 */
[----:B------:R-:W0:Y:S02]  /*0700*/  FENCE.VIEW.ASYNC.S ;  /* 0x00000000000073c6 */ /* 0x000e240000000000 */
[----:B0-----:R-:W0:Y:S01]  /*0710*/  @!UP0 SYNCS.EXCH.64 URZ, [UR8+0x110], UR4 ;  /* 0x00011004083f85b2 */ /* 0x001e220008000100 */
[----:B------:R-:W-:Y:S02]  /*0720*/  SEL R18, RZ, 0x1, !P0 ;  /* 0x00000001ff127807 */ /* 0x000fe40004000000 */
[----:B------:R-:W-:Y:S01]  /*0730*/  ISETP.GE.U32.AND P1, PT, R10, 0x2, PT ;  /* 0x000000020a00780c */ /* 0x000fe20003f26070 */
[----:B------:R-:W-:-:S02]  /*0740*/  @!P3 IMAD.MOV.U32 R16, RZ, RZ, R8 ;  /* 0x000000ffff10b224 */ /* 0x000fc400078e0008 */
[----:B------:R-:W-:Y:S01]  /*0750*/  @!P3 IMAD.MOV.U32 R17, RZ, RZ, R9 ;  /* 0x000000ffff11b224 */ /* 0x000fe200078e0009 */
[----:B------:R-:W-:Y:S01]  /*0760*/  SEL R18, R18, 0x2, P1 ;  /* 0x0000000212127807 */ /* 0x000fe20000800000 */
[----:B------:R1:W0:Y:S01]  /*0770*/  @!UP1 SYNCS.EXCH.64 URZ, [UR8+0x118], UR4 ;  /* 0x00011804083f95b2 */ /* 0x0002220008000100 */
[----:B------:R-:W-:Y:S01]  /*0780*/  NOP ;  /* 0x0000000000007918 */ /* 0x000fe20000000000 */
[----:B-1----:R-:W-:-:S03]  /*0790*/  UIMAD.WIDE.U32 UR4, UR6, UR7, URZ ;  /* 0x00000007060472a5 */ /* 0x002fc6000f8e003f */
[----:B------:R-:W-:Y:S02]  /*07a0*/  ULDC UR6, c[0x0][0x14] ;  /* 0x0000050000067ab9 */ /* 0x000fe40000000800 */
[----:B------:R-:W-:Y:S02]  /*07b0*/  UIMAD.WIDE.U32 UR36, UR4, UR6, URZ ;  /* 0x00000006042472a5 */ /* 0x000fe4000f8e003f */
[----:B------:R-:W-:-:S04]  /*07c0*/  UIMAD UR42, UR5, UR6, URZ ;  /* 0x00000006052a72a4 */ /* 0x000fc8000f8e023f */
[----:B------:R-:W-:Y:S01]  /*07d0*/  UIADD3 UR42, UR37, UR42, URZ ;  /* 0x0000002a252a7290 */ /* 0x000fe2000fffe03f */
[----:B0-----:R-:W-:Y:S06]  /*07e0*/  BAR.SYNC.DEFER_BLOCKING 0x0 ;  /* 0x0000000000007b1d */ /* 0x001fec0000010000 */
[----:B------:R-:W-:Y:S05]  /*07f0*/  @!P2 BRA `(.L_x_4) ;  /* 0x0000004000c0a947 */ /* 0x000fea0003800000 */
[----:B------:R-:W-:-:S13]  /*0800*/  ISETP.GT.U32.AND P0, PT, R10, 0x1, PT ;  /* 0x000000010a00780c */ /* 0x000fda0003f04070 */
[----:B------:R-:W-:Y:S05]  /*0810*/  @P0 EXIT ;  /* 0x000000000000094d */ /* 0x000fea0003800000 */
[----:B------:R-:W-:Y:S01]  /*0820*/  ULDC.64 UR4, c[0x0][0x650] ;  /* 0x0001940000047ab9 */ /* 0x000fe20000000a00 */
[----:B------:R-:W-:Y:S01]  /*0830*/  PRMT R0, RZ, 0x7610, R0 ;  /* 0x00007610ff007816 */ /* 0x000fe20000000000 */
[----:B------:R-:W-:Y:S01]  /*0840*/  IMAD.MOV.U32 R69, RZ, RZ, -0x1 ;  /* 0xffffffffff457424 */ /* 0x000fe200078e00ff */
[----:B------:R-:W-:Y:S01]  /*0850*/  ISETP.GE.U32.AND P0, PT, R16, UR4, PT ;  /* 0x0000000410007c0c */ /* 0x000fe2000bf06070 */
[----:B------:R-:W-:Y:S02]  /*0860*/  IMAD.MOV.U32 R68, RZ, RZ, -0x1 ;  /* 0xffffffffff447424 */ /* 0x000fe400078e00ff */
[----:B------:R-:W-:Y:S01]  /*0870*/  IMAD.MOV.U32 R19, RZ, RZ, -0x1 ;  /* 0xffffffffff137424 */ /* 0x000fe200078e00ff */
[----:B------:R-:W-:-:S13]  /*0880*/  ISETP.GE.U32.AND.EX P0, PT, R17, UR5, PT, P0 ;  /* 0x0000000511007c0c */ /* 0x000fda000bf06100 */
[----:B------:R-:W-:Y:S05]  /*0890*/  @P0 BRA `(.L_x_5) ;  /* 0x0000000400580947 */ /* 0x000fea0003800000 */
[----:B------:R-:W0:Y:S01]  /*08a0*/  LDC.64 R20, c[0x0][0x628] ;  /* 0x00018a00ff147b82 */ /* 0x000e220000000a00 */
[----:B------:R-:W-:Y:S02]  /*08b0*/  IMAD.MOV.U32 R8, RZ, RZ, R16 ;  /* 0x000000ffff087224 */ /* 0x000fe400078e0010 */
[----:B------:R-:W-:-:S05]  /*08c0*/  IMAD.MOV.U32 R9, RZ, RZ, R17 ;  /* 0x000000ffff097224 */ /* 0x000fca00078e0011 */
[----:B------:R-:W1:Y:S08]  /*08d0*/  LDC R0, c[0x0][0x630] ;  /* 0x00018c00ff007b82 */ /* 0x000e700000000800 */
[----:B------:R-:W2:Y:S01]  /*08e0*/  LDC.64 R22, c[0x0][0x620] ;  /* 0x00018800ff167b82 */ /* 0x000ea20000000a00 */
[----:B0-----:R-:W-:-:S04]  /*08f0*/  ISETP.NE.U32.AND P0, PT, R20, RZ, PT ;  /* 0x000000ff1400720c */ /* 0x001fc80003f05070 */
[----:B------:R-:W-:-:S13]  /*0900*/  ISETP.NE.AND.EX P0, PT, R21, RZ, PT, P0 ;  /* 0x000000ff1500720c */ /* 0x000fda0003f05300 */
[----:B-12---:R-:W-:Y:S05]  /*0910*/  @!P0 BRA `(.L_x_6) ;  /* 0x0000000000288947 */ /* 0x006fea0003800000 */
[----:B------:R-:W0:Y:S02]  /*0920*/  LDC R13, c[0x0][0x634] ;  /* 0x00018d00ff0d7b82 */ /* 0x000e240000000800 */
[----:B0-----:R-:W-:-:S05]  /*0930*/  IADD3 R13, P0, R16, R13, RZ ;  /* 0x0000000d100d7210 */ /* 0x001fca0007f1e0ff */
[----:B------:R-:W-:-:S04]  /*0940*/  IMAD.X R15, RZ, RZ, R17, P0 ;  /* 0x000000ffff0f7224 */ /* 0x000fc800000e0611 */
[----:B------:R-:W-:-:S04]  /*0950*/  IMAD.WIDE.U32 R8, R15, R20, RZ ;  /* 0x000000140f087225 */ /* 0x000fc800078e00ff */
[----:B------:R-:W-:-:S04]  /*0960*/  IMAD.WIDE.U32 R10, P0, R13, R21, R8 ;  /* 0x000000150d0a7225 */ /* 0x000fc80007800008 */
[----:B------:R-:W-:-:S04]  /*0970*/  IMAD.WIDE.U32 R8, R13, R20, RZ ;  /* 0x000000140d087225 */ /* 0x000fc800078e00ff */
[----:B------:R-:W-:Y:S01]  /*0980*/  IMAD.X R13, RZ, RZ, RZ, P0 ;  /* 0x000000ffff0d7224 */ /* 0x000fe200000e06ff */
[----:B------:R-:W-:Y:S01]  /*0990*/  IADD3 RZ, P0, R9, R10, RZ ;  /* 0x0000000a09ff7210 */ /* 0x000fe20007f1e0ff */
[----:B------:R-:W-:-:S04]  /*09a0*/  IMAD.MOV.U32 R12, RZ, RZ, R11 ;  /* 0x000000ffff0c7224 */ /* 0x000fc800078e000b */
[----:B------:R-:W-:-:S08]  /*09b0*/  IMAD.WIDE.U32.X R8, R15, R21, R12, P0 ;  /* 0x000000150f087225 */ /* 0x000fd000000e040c */
.L_x_6:
[-CC-:B------:R-:W-:Y:S01]  /*09c0*/  SHF.R.U64 R25, R8, R0.reuse, R9.reuse ;  /* 0x0000000008197219 */ /* 0x180fe20000001209 */
[----:B------:R-:W0:Y:S01]  /*09d0*/  LDC R12, c[0x0][0x618] ;  /* 0x00018600ff0c7b82 */ /* 0x000e220000000800 */
[----:B------:R-:W-:Y:S01]  /*09e0*/  SHF.R.U32.HI R7, RZ, R0, R9 ;  /* 0x00000000ff077219 */ /* 0x000fe20000011609 */
[----:B------:R-:W-:Y:S01]  /*09f0*/  ULDC UR4, c[0x0][0x150] ;  /* 0x0000540000047ab9 */ /* 0x000fe20000000800 */
[----:B------:R-:W-:Y:S02]  /*0a00*/  IADD3 R11, P0, RZ, -R25, RZ ;  /* 0x80000019ff0b7210 */ /* 0x000fe40007f1e0ff */
[----:B------:R-:W-:-:S03]  /*0a10*/  I2FP.F32.U32 R0, R6 ;  /* 0x0000000600007245 */ /* 0x000fc60000201000 */
[----:B------:R-:W1:Y:S01]  /*0a20*/  LDC.64 R30, c[0x0][0x640] ;  /* 0x00019000ff1e7b82 */ /* 0x000e620000000a00 */
[----:B------:R-:W-:Y:S02]  /*0a30*/  IMAD.X R13, RZ, RZ, ~R7, P0 ;  /* 0x000000ffff0d7224 */ /* 0x000fe400000e0e07 */
[----:B------:R-:W-:Y:S01]  /*0a40*/  FMUL R0, R0, UR4 ;  /* 0x0000000400007c20 */ /* 0x000fe20008400000 */
[----:B------:R-:W-:Y:S01]  /*0a50*/  IMAD.WIDE.U32 R8, R11, R22, R16 ;  /* 0x000000160b087225 */ /* 0x000fe200078e0010 */
[----:B------:R-:W-:-:S03]  /*0a60*/  ULDC UR4, c[0x0][0x154] ;  /* 0x0000550000047ab9 */ /* 0x000fc60000000800 */
[----:B------:R-:W-:Y:S01]  /*0a70*/  IMAD R10, R13, R22, RZ ;  /* 0x000000160d0a7224 */ /* 0x000fe200078e02ff */
[----:B------:R-:W2:Y:S01]  /*0a80*/  LDC R7, c[0x0][0x144] ;  /* 0x00005100ff077b82 */ /* 0x000ea20000000800 */
[----:B------:R-:W3:Y:S02]  /*0a90*/  F2I.U32.TRUNC.NTZ R0, R0 ;  /* 0x0000000000007305 */ /* 0x000ee4000020f000 */
[----:B------:R-:W-:-:S04]  /*0aa0*/  IMAD R11, R11, R23, R10 ;  /* 0x000000170b0b7224 */ /* 0x000fc800078e020a */
[----:B------:R-:W-:Y:S01]  /*0ab0*/  IMAD.IADD R9, R9, 0x1, R11 ;  /* 0x0000000109097824 */ /* 0x000fe200078e020b */
[----:B------:R-:W4:Y:S01]  /*0ac0*/  LDC R24, c[0x0][0x608] ;  /* 0x00018200ff187b82 */ /* 0x000f220000000800 */
[----:B------:R-:W-:-:S03]  /*0ad0*/  IMAD.MOV.U32 R11, RZ, RZ, -0x1 ;  /* 0xffffffffff0b7424 */ /* 0x000fc600078e00ff */
[-CC-:B0-----:R-:W-:Y:S02]  /*0ae0*/  SHF.R.U64 R22, R8, R12.reuse, R9.reuse ;  /* 0x0000000c08167219 */ /* 0x181fe40000001209 */
[----:B------:R-:W-:Y:S02]  /*0af0*/  I2FP.F32.U32 R8, R3 ;  /* 0x0000000300087245 */ /* 0x000fe40000201000 */
[----:B------:R-:W0:Y:S01]  /*0b00*/  LDC R28, c[0x0][0x658] ;  /* 0x00019600ff1c7b82 */ /* 0x000e220000000800 */
[----:B-1----:R-:W-:Y:S01]  /*0b10*/  ISETP.NE.U32.AND P0, PT, R30, RZ, PT ;  /* 0x000000ff1e00720c */ /* 0x002fe20003f05070 */
[----:B---3--:R-:W-:Y:S02]  /*0b20*/  IMAD.MOV R10, RZ, RZ, -R0 ;  /* 0x000000ffff0a7224 */ /* 0x008fe400078e0a00 */
[----:B------:R-:W-:Y:S01]  /*0b30*/  FMUL R8, R8, UR4 ;  /* 0x0000000408087c20 */ /* 0x000fe20008400000 */
[----:B------:R-:W-:Y:S02]  /*0b40*/  SHF.R.U32.HI R9, RZ, R12, R9 ;  /* 0x0000000cff097219 */ /* 0x000fe40000011609 */
[----:B------:R-:W-:Y:S01]  /*0b50*/  ISETP.NE.AND.EX P0, PT, R31, RZ, PT, P0 ;  /* 0x000000ff1f00720c */ /* 0x000fe20003f05300 */
[----:B------:R1:W3:Y:S01]  /*0b60*/  F2I.U32.TRUNC.NTZ R15, R8 ;  /* 0x00000008000f7305 */ /* 0x0002e2000020f000 */
[----:B------:R-:W1:Y:S01]  /*0b70*/  LDC R20, c[0x0][0x148] ;  /* 0x00005200ff147b82 */ /* 0x000e620000000800 */
[----:B--2---:R-:W-:-:S07]  /*0b80*/  IMAD R0, R7, R10, R6 ;  /* 0x0000000a07007224 */ /* 0x004fce00078e0206 */
[----:B------:R-:W2:Y:S01]  /*0b90*/  LDC R26, c[0x0][0x600] ;  /* 0x00018000ff1a7b82 */ /* 0x000ea20000000800 */
[-CC-:B----4-:R-:W-:Y:S02]  /*0ba0*/  SHF.R.U64 R32, R22, R24.reuse, R9.reuse ;  /* 0x0000001816207219 */ /* 0x190fe40000001209 */
[----:B------:R-:W-:Y:S01]  /*0bb0*/  SHF.R.U32.HI R7, RZ, R24, R9 ;  /* 0x00000018ff077219 */ /* 0x000fe20000011609 */
[----:B------:R-:W-:-:S04]  /*0bc0*/  IMAD.MOV.U32 R9, RZ, RZ, 0x1 ;  /* 0x00000001ff097424 */ /* 0x000fc800078e00ff */
[----:B------:R-:W4:Y:S01]  /*0bd0*/  LDC R21, c[0x0][0x648] ;  /* 0x00019200ff157b82 */ /* 0x000f220000000800 */
[-C--:B0-----:R-:W-:Y:S02]  /*0be0*/  SHF.L.U32 R6, R11, R28.reuse, RZ ;  /* 0x0000001c0b067219 */ /* 0x081fe400000006ff */
[--C-:B------:R-:W-:Y:S02]  /*0bf0*/  SHF.R.U64 R24, R32, R28, R7.reuse ;  /* 0x0000001c20187219 */ /* 0x100fe40000001207 */
[----:B------:R-:W-:Y:S02]  /*0c00*/  LOP3.LUT R13, RZ, R6, RZ, 0x33, !PT ;  /* 0x00000006ff0d7212 */ /* 0x000fe400078e33ff */
[-C--:B------:R-:W-:Y:S01]  /*0c10*/  SHF.R.U32.HI R7, RZ, R28.reuse, R7 ;  /* 0x0000001cff077219 */ /* 0x080fe20000011607 */
[----:B------:R-:W0:Y:S01]  /*0c20*/  LDC R23, c[0x0][0x638] ;  /* 0x00018e00ff177b82 */ /* 0x000e220000000800 */
[----:B------:R-:W-:Y:S01]  /*0c30*/  SHF.L.U32 R12, R9, R28, RZ ;  /* 0x0000001c090c7219 */ /* 0x000fe200000006ff */
[----:B------:R-:W-:-:S06]  /*0c40*/  IMAD.MOV.U32 R6, RZ, RZ, R24 ;  /* 0x000000ffff067224 */ /* 0x000fcc00078e0018 */
[----:B------:R-:W0:Y:S01]  /*0c50*/  LDC R69, c[0x0][0x610] ;  /* 0x00018400ff457b82 */ /* 0x000e220000000800 */
[----:B-1-3--:R-:W-:Y:S05]  /*0c60*/  @!P0 BRA `(.L_x_7) ;  /* 0x0000000000288947 */ /* 0x00afea0003800000 */
[----:B------:R-:W1:Y:S02]  /*0c70*/  LDC R11, c[0x0][0x64c] ;  /* 0x00019300ff0b7b82 */ /* 0x000e640000000800 */
[----:B-1----:R-:W-:-:S05]  /*0c80*/  IADD3 R11, P0, R24, R11, RZ ;  /* 0x0000000b180b7210 */ /* 0x002fca0007f1e0ff */
        /* <DEDUP_REMOVED lines=8> */
.L_x_7:
[----:B----4-:R-:W-:Y:S01]  /*0d10*/  SHF.R.U64 R6, R6, R21, R7 ;  /* 0x0000001506067219 */ /* 0x010fe20000001207 */
[----:B--2---:R-:W-:Y:S01]  /*0d20*/  VIADD R7, R26, 0xffffffff ;  /* 0xffffffff1a077836 */ /* 0x004fe20000000000 */
[----:B------:R-:W-:Y:S01]  /*0d30*/  LOP3.LUT R13, R32, R13, RZ, 0xc0, !PT ;  /* 0x0000000d200d7212 */ /* 0x000fe200078ec0ff */
[----:B------:R-:W-:Y:S02]  /*0d40*/  IMAD.MOV R15, RZ, RZ, -R15 ;  /* 0x000000ffff0f7224 */ /* 0x000fe400078e0a0f */
[----:B------:R-:W-:Y:S02]  /*0d50*/  IMAD.MOV R8, RZ, RZ, -R6 ;  /* 0x000000ffff087224 */ /* 0x000fe400078e0a06 */
[----:B------:R-:W-:Y:S01]  /*0d60*/  IMAD R13, R12, R6, R13 ;  /* 0x000000060c0d7224 */ /* 0x000fe200078e020d */
[----:B------:R-:W-:Y:S01]  /*0d70*/  LOP3.LUT R6, R22, R7, RZ, 0xc0, !PT ;  /* 0x0000000716067212 */ /* 0x000fe200078ec0ff */
[----:B------:R-:W-:Y:S02]  /*0d80*/  @P3 IMAD R0, R20, R15, R3 ;  /* 0x0000000f14003224 */ /* 0x000fe400078e0203 */
[----:B0-----:R-:W-:-:S02]  /*0d90*/  IMAD R3, R8, R23, R24 ;  /* 0x0000001708037224 */ /* 0x001fc400078e0218 */
[----:B------:R-:W-:Y:S02]  /*0da0*/  IMAD R69, R13, R69, R0 ;  /* 0x000000450d457224 */ /* 0x000fe400078e0200 */
[----:B------:R-:W-:Y:S02]  /*0db0*/  IMAD R6, R3, R26, R6 ;  /* 0x0000001a03067224 */ /* 0x000fe400078e0206 */
[----:B------:R-:W-:Y:S02]  /*0dc0*/  IMAD.MOV.U32 R0, RZ, RZ, 0x1 ;  /* 0x00000001ff007424 */ /* 0x000fe400078e00ff */
[----:B------:R-:W-:Y:S01]  /*0dd0*/  IMAD.MOV.U32 R19, RZ, RZ, R25 ;  /* 0x000000ffff137224 */ /* 0x000fe200078e0019 */
[----:B------:R-:W-:Y:S02]  /*0de0*/  SEL R68, R6, R69, !P3 ;  /* 0x0000004506447207 */ /* 0x000fe40005800000 */
[----:B------:R-:W-:-:S07]  /*0df0*/  SEL R69, R69, R6, !P3 ;  /* 0x0000000645457207 */ /* 0x000fce0005800000 */
.L_x_5:
[----:B------:R-:W-:-:S08]  /*0e00*/  NOP ;  /* 0x0000000000007918 */ /* 0x000fd00000000000 */
[----:B------:R-:W0:Y:S02]  /*0e10*/  USETMAXREG.TRY_ALLOC.CTAPOOL UP0, 0xe8 ;  /* 0x000000e8000079c8 */ /* 0x000e240008000600 */
[----:B0-----:R-:W-:-:S13]  /*0e20*/  PLOP3.LUT P0, PT, PT, PT, UP0, 0x80, 0x0 ;  /* 0x000000000000781c */ /* 0x001fda0003f0f008 */
[----:B------:R-:W-:Y:S05]  /*0e30*/  @!P0 BRA `(.L_x_5) ;  /* 0xfffffffc00f08947 */ /* 0x000fea000383ffff */
[----:B------:R-:W-:Y:S01]  /*0e40*/  ULDC.64 UR4, c[0x0][0x598] ;  /* 0x0001660000047ab9 */ /* 0x000fe20000000a00 */
[----:B------:R-:W-:Y:S01]  /*0e50*/  ULDC.64 UR38, c[0x0][0x208] ;  /* 0x0000820000267ab9 */ /* 0x000fe20000000a00 */
[----:B------:R-:W-:-:S04]  /*0e60*/  ISETP.NE.U32.AND P0, PT, RZ, UR4, PT ;  /* 0x00000004ff007c0c */ /* 0x000fc8000bf05070 */
[----:B------:R-:W-:-:S13]  /*0e70*/  ISETP.NE.AND.EX P0, PT, RZ, UR5, PT, P0 ;  /* 0x00000005ff007c0c */ /* 0x000fda000bf05300 */
[----:B------:R-:W-:Y:S05]  /*0e80*/  @!P0 BRA `(.L_x_8) ;  /* 0x00000000001c8947 */ /* 0x000fea0003800000 */
[----:B------:R-:W0:Y:S02]  /*0e90*/  LDC.64 R6, c[0x0][0x598] ;  /* 0x00016600ff067b82 */ /* 0x000e240000000a00 */
[----:B0-----:R-:W2:Y:S02]  /*0ea0*/  LDG.E.64 R6, desc[UR38][R6.64] ;  /* 0x0000002606067981 */ /* 0x001ea4000c1e1b00 */
[----:B--2---:R-:W-:-:S04]  /*0eb0*/  ISETP.NE.U32.AND P0, PT, R6, RZ, PT ;  /* 0x000000ff0600720c */ /* 0x004fc80003f05070 */
[----:B------:R-:W-:-:S13]  /*0ec0*/  ISETP.NE.AND.EX P0, PT, R7, RZ, PT, P0 ;  /* 0x000000ff0700720c */ /* 0x000fda0003f05300 */
[----:B------:R-:W-:Y:S05]  /*0ed0*/  @!P0 BRA `(.L_x_8) ;  /* 0x0000000000088947 */ /* 0x000fea0003800000 */
[----:B------:R0:W5:Y:S01]  /*0ee0*/  LD.E R56, desc[UR38][R6.64] ;  /* 0x0000002606387980 */ /* 0x000162000c101900 */
[----:B------:R-:W-:Y:S05]  /*0ef0*/  BRA `(.L_x_9) ;  /* 0x0000000000247947 */ /* 0x000fea0003800000 */
.L_x_8:
[----:B------:R-:W-:Y:S02]  /*0f00*/  ULDC.64 UR4, c[0x0][0x588] ;  /* 0x0001620000047ab9 */ /* 0x000fe40000000a00 */
[----:B------:R-:W-:-:S04]  /*0f10*/  ISETP.NE.U32.AND P0, PT, RZ, UR4, PT ;  /* 0x00000004ff007c0c */ /* 0x000fc8000bf05070 */
[----:B------:R-:W-:-:S13]  /*0f20*/  ISETP.NE.AND.EX P0, PT, RZ, UR5, PT, P0 ;  /* 0x00000005ff007c0c */ /* 0x000fda000bf05300 */
[----:B------:R-:W-:Y:S05]  /*0f30*/  @!P0 BRA `(.L_x_10) ;  /* 0x00000000000c8947 */ /* 0x000fea0003800000 */
[----:B------:R-:W0:Y:S02]  /*0f40*/  LDC.64 R56, c[0x0][0x588] ;  /* 0x00016200ff387b82 */ /* 0x000e240000000a00 */
[----:B0-----:R1:W5:Y:S01]  /*0f50*/  LDG.E R56, desc[UR38][R56.64] ;  /* 0x0000002638387981 */ /* 0x001362000c1e1900 */
[----:B------:R-:W-:Y:S05]  /*0f60*/  BRA `(.L_x_9) ;  /* 0x0000000000087947 */ /* 0x000fea0003800000 */
.L_x_10:
[----:B------:R-:W-:Y:S02]  /*0f70*/  ULDC UR4, c[0x0][0x580] ;  /* 0x0001600000047ab9 */ /* 0x000fe40000000800 */
[----:B------:R-:W-:-:S07]  /*0f80*/  IMAD.U32 R56, RZ, RZ, UR4 ;  /* 0x00000004ff387e24 */ /* 0x000fce000f8e00ff */
.L_x_9:
[----:B------:R-:W-:Y:S02]  /*0f90*/  ULDC.64 UR4, c[0x0][0x5a0] ;  /* 0x0001680000047ab9 */ /* 0x000fe40000000a00 */
[----:B------:R-:W-:-:S04]  /*0fa0*/  ISETP.NE.U32.AND P0, PT, RZ, UR4, PT ;  /* 0x00000004ff007c0c */ /* 0x000fc8000bf05070 */
[----:B------:R-:W-:-:S13]  /*0fb0*/  ISETP.NE.AND.EX P0, PT, RZ, UR5, PT, P0 ;  /* 0x00000005ff007c0c */ /* 0x000fda000bf05300 */
[----:B------:R-:W-:Y:S05]  /*0fc0*/  @!P0 BRA `(.L_x_11) ;  /* 0x00000000001c8947 */ /* 0x000fea0003800000 */
[----:B0-----:R-:W0:Y:S02]  /*0fd0*/  LDC.64 R6, c[0x0][0x5a0] ;  /* 0x00016800ff067b82 */ /* 0x001e240000000a00 */
[----:B0-----:R-:W2:Y:S02]  /*0fe0*/  LDG.E.64 R6, desc[UR38][R6.64] ;  /* 0x0000002606067981 */ /* 0x001ea4000c1e1b00 */
[----:B--2---:R-:W-:-:S04]  /*0ff0*/  ISETP.NE.U32.AND P0, PT, R6, RZ, PT ;  /* 0x000000ff0600720c */ /* 0x004fc80003f05070 */
[----:B------:R-:W-:-:S13]  /*1000*/  ISETP.NE.AND.EX P0, PT, R7, RZ, PT, P0 ;  /* 0x000000ff0700720c */ /* 0x000fda0003f05300 */
[----:B------:R-:W-:Y:S05]  /*1010*/  @!P0 BRA `(.L_x_11) ;  /* 0x0000000000088947 */ /* 0x000fea0003800000 */
[----:B-1----:R0:W5:Y:S01]  /*1020*/  LD.E R57, desc[UR38][R6.64] ;  /* 0x0000002606397980 */ /* 0x002162000c101900 */
[----:B------:R-:W-:Y:S05]  /*1030*/  BRA `(.L_x_12) ;  /* 0x0000000000247947 */ /* 0x000fea0003800000 */
.L_x_11:
[----:B------:R-:W-:Y:S02]  /*1040*/  ULDC.64 UR4, c[0x0][0x590] ;  /* 0x0001640000047ab9 */ /* 0x000fe40000000a00 */
[----:B------:R-:W-:-:S04]  /*1050*/  ISETP.NE.U32.AND P0, PT, RZ, UR4, PT ;  /* 0x00000004ff007c0c */ /* 0x000fc8000bf05070 */
[----:B------:R-:W-:-:S13]  /*1060*/  ISETP.NE.AND.EX P0, PT, RZ, UR5, PT, P0 ;  /* 0x00000005ff007c0c */ /* 0x000fda000bf05300 */
[----:B------:R-:W-:Y:S05]  /*1070*/  @!P0 BRA `(.L_x_13) ;  /* 0x00000000000c8947 */ /* 0x000fea0003800000 */
[----:B0-----:R-:W1:Y:S02]  /*1080*/  LDC.64 R6, c[0x0][0x590] ;  /* 0x00016400ff067b82 */ /* 0x001e640000000a00 */
[----:B-1----:R1:W5:Y:S01]  /*1090*/  LDG.E R57, desc[UR38][R6.64] ;  /* 0x0000002606397981 */ /* 0x002362000c1e1900 */
[----:B------:R-:W-:Y:S05]  /*10a0*/  BRA `(.L_x_12) ;  /* 0x0000000000087947 */ /* 0x000fea0003800000 */
.L_x_13:
[----:B------:R-:W-:Y:S02]  /*10b0*/  ULDC UR4, c[0x0][0x584] ;  /* 0x0001610000047ab9 */ /* 0x000fe40000000800 */
[----:B-1----:R-:W-:-:S07]  /*10c0*/  IMAD.U32 R57, RZ, RZ, UR4 ;  /* 0x00000004ff397e24 */ /* 0x002fce000f8e00ff */
.L_x_12:
[----:B------:R-:W-:-:S13]  /*10d0*/  LOP3.LUT P0, RZ, R0, 0xff, RZ, 0xc0, !PT ;  /* 0x000000ff00ff7812 */ /* 0x000fda000780c0ff */
[----:B------:R-:W-:Y:S05]  /*10e0*/  @!P0 EXIT ;  /* 0x000000000000894d */ /* 0x000fea0003800000 */
[----:B------:R-:W2:Y:S01]  /*10f0*/  LDC.64 R58, c[0x0][0x5c8] ;  /* 0x00017200ff3a7b82 */ /* 0x000ea20000000a00 */
[----:B------:R-:W-:Y:S01]  /*1100*/  LOP3.LUT R14, R14, 0x1, RZ, 0xc0, !PT ;  /* 0x000000010e0e7812 */ /* 0x000fe200078ec0ff */
[----:B------:R-:W-:Y:S01]  /*1110*/  ULDC.64 UR4, c[0x0][0x288] ;  /* 0x0000a20000047ab9 */ /* 0x000fe20000000a00 */
[----:B------:R-:W-:Y:S01]  /*1120*/  SHF.R.U32.HI R0, RZ, 0x2, R4 ;  /* 0x00000002ff007819 */ /* 0x000fe20000011604 */
[----:B01----:R-:W-:Y:S01]  /*1130*/  IMAD.U32 R6, RZ, RZ, UR4 ;  /* 0x00000004ff067e24 */ /* 0x003fe2000f8e00ff */
[----:B------:R-:W-:Y:S01]  /*1140*/  UIADD3 UR4, UR5, 0x1f, URZ ;  /* 0x0000001f05047890 */ /* 0x000fe2000fffe03f */
[----:B------:R-:W-:Y:S01]  /*1150*/  IMAD.SHL.U32 R3, R14, 0x40, RZ ;  /* 0x000000400e037824 */ /* 0x000fe200078e00ff */
[----:B------:R-:W-:Y:S01]  /*1160*/  SHF.R.U32.HI R5, RZ, 0x1, R5 ;  /* 0x00000001ff057819 */ /* 0x000fe20000011605 */
[----:B------:R-:W0:Y:S01]  /*1170*/  LDC R60, c[0x0][0x658] ;  /* 0x00019600ff3c7b82 */ /* 0x000e220000000800 */
[----:B------:R-:W-:Y:S01]  /*1180*/  LOP3.LUT R0, R0, 0x7, RZ, 0xc0, !PT ;  /* 0x0000000700007812 */ /* 0x000fe200078ec0ff */
[----:B------:R-:W-:Y:S01]  /*1190*/  USHF.R.S32.HI UR5, URZ, 0x1f, UR4 ;  /* 0x0000001f3f057899 */ /* 0x000fe20008011404 */
[----:B------:R-:W-:Y:S01]  /*11a0*/  LOP3.LUT R5, R5, 0x30, RZ, 0xc0, !PT ;  /* 0x0000003005057812 */ /* 0x000fe200078ec0ff */
[----:B------:R-:W-:Y:S01]  /*11b0*/  IMAD.MOV.U32 R7, RZ, RZ, 0x1 ;  /* 0x00000001ff077424 */ /* 0x000fe200078e00ff */
[--C-:B------:R-:W-:Y:S01]  /*11c0*/  LOP3.LUT R22, R3, 0x40, R0.reuse, 0xe2, !PT ;  /* 0x0000004003167812 */ /* 0x100fe200078ee200 */
[----:B------:R-:W-:Y:S01]  /*11d0*/  ULEA.HI UR5, UR5, UR4, URZ, 0x5 ;  /* 0x0000000405057291 */ /* 0x000fe2000f8f283f */
[-C--:B------:R-:W-:Y:S01]  /*11e0*/  IADD3 R3, RZ, -R5.reuse, -R0 ;  /* 0x80000005ff037210 */ /* 0x080fe20007ffe800 */
[----:B------:R-:W-:Y:S01]  /*11f0*/  IMAD.SHL.U32 R62, R4, 0x2, RZ ;  /* 0x00000002043e7824 */ /* 0x000fe200078e00ff */
[----:B------:R-:W-:Y:S01]  /*1200*/  LOP3.LUT R22, R22, R5, RZ, 0xfc, !PT ;  /* 0x0000000516167212 */ /* 0x000fe200078efcff */
[----:B------:R-:W-:Y:S01]  /*1210*/  IMAD.MOV.U32 R5, RZ, RZ, -0x1 ;  /* 0xffffffffff057424 */ /* 0x000fe200078e00ff */
[----:B------:R-:W-:Y:S01]  /*1220*/  USHF.R.S32.HI UR43, URZ, 0x5, UR5 ;  /* 0x000000053f2b7899 */ /* 0x000fe20008011405 */
[----:B------:R-:W-:Y:S01]  /*1230*/  LOP3.LUT R61, R4, 0x3, RZ, 0xc0, !PT ;  /* 0x00000003043d7812 */ /* 0x000fe200078ec0ff */
[----:B------:R-:W-:Y:S01]  /*1240*/  IMAD R3, R14, -0x40, R3 ;  /* 0xffffffc00e037824 */ /* 0x000fe200078e0203 */
[----:B------:R-:W-:Y:S01]  /*1250*/  LOP3.LUT R63, R4, 0x80, RZ, 0xc0, !PT ;  /* 0x00000080043f7812 */ /* 0x000fe200078ec0ff */
[----:B------:R-:W-:Y:S01]  /*1260*/  UISETP.LT.AND UP0, UPT, UR43, 0x1, UPT ;  /* 0x000000012b00788c */ /* 0x000fe2000bf01270 */
[C---:B--2---:R-:W-:Y:S01]  /*1270*/  IMAD.SHL.U32 R66, R58.reuse, 0x80, RZ ;  /* 0x000000803a427824 */ /* 0x044fe200078e00ff */
[C-C-:B------:R-:W-:Y:S01]  /*1280*/  SHF.L.U64.HI R65, R58.reuse, 0x7, R59.reuse ;  /* 0x000000073a417819 */ /* 0x140fe2000001023b */
[----:B------:R-:W-:Y:S01]  /*1290*/  ULDC UR4, c[0x0][0x284] ;  /* 0x0000a10000047ab9 */ /* 0x000fe20000000800 */
[----:B------:R-:W-:Y:S01]  /*12a0*/  SHF.L.U64.HI R59, R58, 0x3, R59 ;  /* 0x000000033a3b7819 */ /* 0x000fe2000001023b */
[----:B------:R-:W-:Y:S01]  /*12b0*/  USEL UR44, UR43, 0x1, UP0 ;  /* 0x000000012b2c7887 */ /* 0x000fe20008000000 */
[----:B------:R-:W-:Y:S01]  /*12c0*/  SHF.L.U64.HI R65, R66, 0x1, R65 ;  /* 0x0000000142417819 */ /* 0x000fe20000010241 */
[----:B------:R-:W-:Y:S01]  /*12d0*/  IMAD R61, R61, -0x2, R6 ;  /* 0xfffffffe3d3d7824 */ /* 0x000fe200078e0206 */
[----:B------:R-:W-:Y:S01]  /*12e0*/  LOP3.LUT R82, R18, 0x1, RZ, 0xfc, !PT ;  /* 0x0000000112527812 */ /* 0x000fe200078efcff */
[----:B------:R-:W-:Y:S01]  /*12f0*/  IMAD.SHL.U32 R58, R58, 0x8, RZ ;  /* 0x000000083a3a7824 */ /* 0x000fe200078e00ff */
[-C--:B0-----:R-:W-:Y:S01]  /*1300*/  SHF.L.U32 R5, R5, R60.reuse, RZ ;  /* 0x0000003c05057219 */ /* 0x081fe200000006ff */
[----:B------:R-:W-:Y:S01]  /*1310*/  IMAD.SHL.U32 R66, R66, 0x2, RZ ;  /* 0x0000000242427824 */ /* 0x000fe200078e00ff */
[----:B------:R-:W-:Y:S01]  /*1320*/  SHF.L.U32 R60, R7, R60, RZ ;  /* 0x0000003c073c7219 */ /* 0x000fe200000006ff */
[----:B------:R-:W-:Y:S01]  /*1330*/  VIADD R67, R3, UR4 ;  /* 0x0000000403437c36 */ /* 0x000fe20008000000 */
[----:B------:R-:W-:Y:S01]  /*1340*/  SHF.R.U32.HI R63, RZ, 0x7, R63 ;  /* 0x00000007ff3f7819 */ /* 0x000fe2000001163f */
[----:B------:R-:W-:Y:S01]  /*1350*/  IMAD.MOV.U32 R23, RZ, RZ, RZ ;  /* 0x000000ffff177224 */ /* 0x000fe200078e00ff */
[----:B------:R-:W-:Y:S01]  /*1360*/  LOP3.LUT R64, RZ, R5, RZ, 0x33, !PT ;  /* 0x00000005ff407212 */ /* 0x000fe200078e33ff */
[----:B------:R-:W-:Y:S01]  /*1370*/  UIADD3 UR44, UR43, -UR44, URZ ;  /* 0x8000002c2b2c7290 */ /* 0x000fe2000fffe03f */
[----:B------:R-:W-:Y:S01]  /*1380*/  UMOV UR40, URZ ;  /* 0x0000003f00287c82 */ /* 0x000fe20008000000 */
[----:B------:R-:W-:-:S10]  /*1390*/  UMOV UR41, URZ ;  /* 0x0000003f00297c82 */ /* 0x000fd40008000000 */
.L_x_95:
[----:B0-----:R-:W0:Y:S01]  /*13a0*/  SHFL.IDX PT, R0, R63, RZ, 0x1f ;  /* 0x00001fff3f007589 */ /* 0x001e2200000e0000 */
[----:B-1----:R-:W1:Y:S01]  /*13b0*/  S2UR UR7, SR_CgaCtaId ;  /* 0x00000000000779c3 */ /* 0x002e620000008800 */
[----:B------:R-:W-:Y:S01]  /*13c0*/  UMOV UR6, 0x400 ;  /* 0x0000040000067882 */ /* 0x000fe20000000000 */
[----:B0-----:R-:W-:Y:S01]  /*13d0*/  R2UR UR4, R0 ;  /* 0x00000000000472ca */ /* 0x001fe200000e0000 */
[----:B-1----:R-:W-:-:S12]  /*13e0*/  ULEA UR46, UR7, UR6, 0x18 ;  /* 0x00000006072e7291 */ /* 0x002fd8000f8ec03f */
[----:B------:R-:W-:-:S04]  /*13f0*/  ULEA.HI UR5, UR4, UR4, URZ, 0x1 ;  /* 0x0000000404057291 */ /* 0x000fc8000f8f083f */
[----:B------:R-:W-:-:S04]  /*1400*/  ULOP3.LUT UR5, UR5, 0xffffe, URZ, 0xc0, !UPT ;  /* 0x000ffffe05057892 */ /* 0x000fc8000f8ec03f */
[----:B------:R-:W-:-:S03]  /*1410*/  UIADD3 UR5, UR4, -UR5, URZ ;  /* 0x8000000504057290 */ /* 0x000fc6000fffe03f */
[----:B------:R-:W-:Y:S01]  /*1420*/  ULDC UR4, c[0x0][0x28c] ;  /* 0x0000a30000047ab9 */ /* 0x000fe20000000800 */
[----:B------:R-:W-:Y:S01]  /*1430*/  ULEA UR5, UR5, UR46, 0xc ;  /* 0x0000002e05057291 */ /* 0x000fe2000f8e603f */
[----:B------:R-:W-:-:S03]  /*1440*/  ISETP.LT.AND P0, PT, RZ, UR4, PT ;  /* 0x00000004ff007c0c */ /* 0x000fc6000bf01270 */
[----:B------:R-:W-:-:S04]  /*1450*/  UIADD3 UR5, UR5, 0x200, URZ ;  /* 0x0000020005057890 */ /* 0x000fc8000fffe03f */
[----:B------:R-:W-:-:S04]  /*1460*/  USHF.R.U32.HI UR5, URZ, 0x4, UR5 ;  /* 0x000000043f057899 */ /* 0x000fc80008011605 */
[----:B------:R-:W-:-:S04]  /*1470*/  ULOP3.LUT UR5, UR5, 0x3fff, URZ, 0xc0, !UPT ;  /* 0x00003fff05057892 */ /* 0x000fc8000f8ec03f */
[----:B------:R-:W-:Y:S01]  /*1480*/  ULOP3.LUT UR45, UR5, 0x10000, URZ, 0xfc, !UPT ;  /* 0x00010000052d7892 */ /* 0x000fe2000f8efc3f */
[----:B--2345:R-:W-:Y:S11]  /*1490*/  @P0 BRA `(.L_x_14) ;  /* 0x0000000000400947 */ /* 0x03cff60003800000 */
[----:B------:R-:W-:Y:S01]  /*14a0*/  MOV R0, 0x0 ;  /* 0x0000000000007802 */ /* 0x000fe20000000f00 */
[----:B------:R-:W-:Y:S01]  /*14b0*/  ULDC.64 UR4, c[0x4][0x68] ;  /* 0x01001a0000047ab9 */ /* 0x000fe20000000a00 */
[----:B------:R-:W-:Y:S01]  /*14c0*/  ULDC.64 UR6, c[0x4][0x8] ;  /* 0x0100020000067ab9 */ /* 0x000fe20000000a00 */
[----:B------:R-:W-:Y:S01]  /*14d0*/  IMAD.U32 R4, RZ, RZ, UR4 ;  /* 0x00000004ff047e24 */ /* 0x000fe2000f8e00ff */
[----:B------:R0:W1:Y:S01]  /*14e0*/  LDC.64 R14, c[0x4][R0] ;  /* 0x01000000000e7b82 */ /* 0x0000620000000a00 */
[----:B------:R-:W-:Y:S01]  /*14f0*/  IMAD.U32 R5, RZ, RZ, UR5 ;  /* 0x00000005ff057e24 */ /* 0x000fe2000f8e00ff */
[----:B------:R-:W-:Y:S01]  /*1500*/  ULDC.64 UR4, c[0x4][0x70] ;  /* 0x01001c0000047ab9 */ /* 0x000fe20000000a00 */
[----:B------:R-:W-:Y:S02]  /*1510*/  IMAD.U32 R10, RZ, RZ, UR6 ;  /* 0x00000006ff0a7e24 */ /* 0x000fe4000f8e00ff */
[----:B------:R-:W-:Y:S02]  /*1520*/  IMAD.U32 R6, RZ, RZ, UR4 ;  /* 0x00000004ff067e24 */ /* 0x000fe4000f8e00ff */
[----:B------:R-:W-:-:S02]  /*1530*/  IMAD.U32 R7, RZ, RZ, UR5 ;  /* 0x00000005ff077e24 */ /* 0x000fc4000f8e00ff */
[----:B------:R-:W-:Y:S02]  /*1540*/  IMAD.U32 R11, RZ, RZ, UR7 ;  /* 0x00000007ff0b7e24 */ /* 0x000fe4000f8e00ff */
[----:B------:R-:W-:Y:S02]  /*1550*/  IMAD.MOV.U32 R8, RZ, RZ, 0x1e1 ;  /* 0x000001e1ff087424 */ /* 0x000fe400078e00ff */
[----:B------:R-:W-:Y:S02]  /*1560*/  IMAD.MOV.U32 R12, RZ, RZ, 0x1 ;  /* 0x00000001ff0c7424 */ /* 0x000fe400078e00ff */
[----:B0-----:R-:W-:-:S07]  /*1570*/  IMAD.MOV.U32 R13, RZ, RZ, RZ ;  /* 0x000000ffff0d7224 */ /* 0x001fce00078e00ff */
[----:B------:R-:W-:-:S07]  /*1580*/  LEPC R20, `(.L_x_14) ;  /* 0x000000001014794e */ /* 0x000fce0000000000 */
[----:B-1---5:R-:W-:Y:S05]  /*1590*/  CALL.ABS.NOINC R14 ;  /* 0x000000000e007343 */ /* 0x022fea0003c00000 */
.L_x_14:
[----:B------:R-:W-:-:S13]  /*15a0*/  ISETP.NE.AND P0, PT, R82, 0x3, PT ;  /* 0x000000035200780c */ /* 0x000fda0003f05270 */
[----:B------:R-:W-:Y:S05]  /*15b0*/  @!P0 BRA `(.L_x_15) ;  /* 0x0000000000048947 */ /* 0x000fea0003800000 */
[----:B------:R-:W-:Y:S01]  /*15c0*/  BPT.TRAP 0x1 ;  /* 0x000000040000795c */ /* 0x000fe20000300000 */
.L_x_15:
[----:B------:R-:W-:Y:S02]  /*15d0*/  IMAD.U32 R3, RZ, RZ, UR41 ;  /* 0x00000029ff037e24 */ /* 0x000fe4000f8e00ff */
[----:B------:R-:W-:-:S03]  /*15e0*/  IMAD.U32 R0, RZ, RZ, UR40 ;  /* 0x00000028ff007e24 */ /* 0x000fc6000f8e00ff */
[----:B------:R-:W-:Y:S02]  /*15f0*/  LEA R3, R3, UR46, 0x3 ;  /* 0x0000002e03037c11 */ /* 0x000fe4000f8e18ff */
[----:B------:R-:W-:-:S04]  /*1600*/  SHF.L.U32 R0, R0, 0x1f, RZ ;  /* 0x0000001f00007819 */ /* 0x000fc800000006ff */
[----:B------:R0:W1:Y:S01]  /*1610*/  SYNCS.PHASECHK.TRANS64.TRYWAIT P1, [R3+URZ], R0 ;  /* 0x00000000030075a7 */ /* 0x000062000802017f */
[----:B------:R-:W-:Y:S05]  /*1620*/  @!P0 BRA `(.L_x_16) ;  /* 0x0000000000048947 */ /* 0x000fea0003800000 */
[----:B------:R-:W-:Y:S01]  /*1630*/  BPT.TRAP 0x1 ;  /* 0x000000040000795c */ /* 0x000fe20000300000 */
.L_x_16:
[----:B------:R-:W-:-:S05]  /*1640*/  IMAD.U32 R4, RZ, RZ, UR44 ;  /* 0x0000002cff047e24 */ /* 0x000fca000f8e00ff */
[----:B------:R-:W-:Y:S01]  /*1650*/  ISETP.GE.AND P2, PT, R4, 0x1, PT ;  /* 0x000000010400780c */ /* 0x000fe20003f46270 */
[----:B-1----:R-:W-:-:S12]  /*1660*/  @P1 BRA `(.L_x_17) ;  /* 0x0000000000081947 */ /* 0x002fd80003800000 */
[----:B------:R-:W1:Y:S02]  /*1670*/  SYNCS.PHASECHK.TRANS64.TRYWAIT P1, [R3+URZ], R0 ;  /* 0x00000000030075a7 */ /* 0x000e64000802017f */
[----:B-1----:R-:W-:Y:S05]  /*1680*/  @!P1 BRA `(.L_x_18) ;  /* 0x0000005000449947 */ /* 0x002fea0003800000 */
.L_x_17:
[----:B------:R-:W-:Y:S05]  /*1690*/  WARPSYNC.ALL ;  /* 0x0000000000007948 */ /* 0x000fea0003800000 */
[----:B------:R-:W-:Y:S01]  /*16a0*/  UIADD3 UR4, UR46, 0x30200, URZ ;  /* 0x000302002e047890 */ /* 0x000fe2000fffe03f */
[----:B------:R-:W-:Y:S01]  /*16b0*/  WARPGROUP.ARRIVE ;  /* 0x00000000000079c5 */ /* 0x000fe20000000000 */
[----:B------:R-:W-:Y:S02]  /*16c0*/  UIMAD UR10, UR41, 0x300, UR45 ;  /* 0x00000300290a78a4 */ /* 0x000fe4000f8e022d */
[----:B------:R-:W-:Y:S01]  /*16d0*/  USHF.R.U32.HI UR4, URZ, 0x4, UR4 ;  /* 0x000000043f047899 */ /* 0x000fe20008011604 */
[----:B------:R-:W-:Y:S01]  /*16e0*/  UMOV UR5, 0x80000020 ;  /* 0x8000002000057882 */ /* 0x000fe20000000000 */
[----:B------:R-:W-:-:S02]  /*16f0*/  UMOV UR7, 0x80000020 ;  /* 0x8000002000077882 */ /* 0x000fc40000000000 */
[----:B------:R-:W-:Y:S02]  /*1700*/  ULOP3.LUT UR4, UR4, 0x3fff, URZ, 0xc0, !UPT ;  /* 0x00003fff04047892 */ /* 0x000fe4000f8ec03f */
[----:B------:R-:W-:Y:S02]  /*1710*/  UIADD3 UR11, UR10, 0x200, URZ ;  /* 0x000002000a0b7890 */ /* 0x000fe4000fffe03f */
[----:B------:R-:W-:-:S03]  /*1720*/  ULOP3.LUT UR8, UR4, 0x10000, URZ, 0xfc, !UPT ;  /* 0x0001000004087892 */ /* 0x000fc6000f8efc3f */
[----:B------:R-:W-:Y:S01]  /*1730*/  UMOV UR4, UR10 ;  /* 0x0000000a00047c82 */ /* 0x000fe20008000000 */
[----:B------:R-:W-:-:S07]  /*1740*/  ULEA UR9, UR41, UR8, 0x7 ;  /* 0x0000000829097291 */ /* 0x000fce000f8e383f */
[----:B------:R-:W-:Y:S02]  /*1750*/  UMOV UR6, UR9 ;  /* 0x0000000900067c82 */ /* 0x000fe40008000000 */
[----:B------:R-:W-:Y:S01]  /*1760*/  HGMMA.64x32x16.F32.BF16 R40, gdesc[UR4], RZ, !UPT, gsb0 ;  /* 0x00600000042879f0 */ /* 0x000fe2000c0018ff */
[----:B------:R-:W-:Y:S01]  /*1770*/  UMOV UR4, UR11 ;  /* 0x0000000b00047c82 */ /* 0x000fe20008000000 */
[----:B------:R-:W-:Y:S01]  /*1780*/  UMOV UR5, 0x80000020 ;  /* 0x8000002000057882 */ /* 0x000fe20000000000 */
[----:B------:R-:W-:Y:S02]  /*1790*/  WARPGROUP.DEPBAR.LE gsb0, 0x0 ;  /* 0x00008000000079c5 */ /* 0x000fe40000010000 */
[----:B------:R-:W-:-:S06]  /*17a0*/  WARPGROUP.ARRIVE ;  /* 0x00000000000079c5 */ /* 0x000fcc0000000000 */
[----:B------:R-:W-:Y:S01]  /*17b0*/  HGMMA.64x32x16.F32.BF16 R24, gdesc[UR4], RZ, !UPT, gsb0 ;  /* 0x00600000041879f0 */ /* 0x000fe2000c0018ff */
[----:B------:R-:W-:Y:S02]  /*17c0*/  UIADD3 UR4, UR10, 0x2, URZ ;  /* 0x000000020a047890 */ /* 0x000fe4000fffe03f */
[----:B------:R-:W-:Y:S01]  /*17d0*/  UIADD3 UR6, UR9, 0x2, URZ ;  /* 0x0000000209067890 */ /* 0x000fe2000fffe03f */
[----:B------:R-:W-:Y:S01]  /*17e0*/  UMOV UR5, 0x80000020 ;  /* 0x8000002000057882 */ /* 0x000fe20000000000 */
[----:B------:R-:W-:Y:S01]  /*17f0*/  UMOV UR7, 0x80000020 ;  /* 0x8000002000077882 */ /* 0x000fe20000000000 */
[----:B------:R-:W-:Y:S01]  /*1800*/  UIADD3 UR10, UR10, 0x202, URZ ;  /* 0x000002020a0a7890 */ /* 0x000fe2000fffe03f */
[----:B------:R-:W-:Y:S02]  /*1810*/  WARPGROUP.DEPBAR.LE gsb0, 0x0 ;  /* 0x00008000000079c5 */ /* 0x000fe40000010000 */
[----:B------:R-:W-:-:S06]  /*1820*/  WARPGROUP.ARRIVE ;  /* 0x00000000000079c5 */ /* 0x000fcc0000000000 */
[----:B------:R-:W-:Y:S01]  /*1830*/  HGMMA.64x32x16.F32.BF16 R40, gdesc[UR4], R40, gsb0 ;  /* 0x00600000042879f0 */ /* 0x000fe20008001828 */
[----:B------:R-:W-:Y:S01]  /*1840*/  UMOV UR4, UR10 ;  /* 0x0000000a00047c82 */ /* 0x000fe20008000000 */
[----:B------:R-:W-:Y:S01]  /*1850*/  UMOV UR5, 0x80000020 ;  /* 0x8000002000057882 */ /* 0x000fe20000000000 */
[----:B------:R-:W-:Y:S02]  /*1860*/  WARPGROUP.DEPBAR.LE gsb0, 0x0 ;  /* 0x00008000000079c5 */ /* 0x000fe40000010000 */
[----:B------:R-:W-:-:S06]  /*1870*/  WARPGROUP.ARRIVE ;  /* 0x00000000000079c5 */ /* 0x000fcc0000000000 */
[----:B------:R-:W-:Y:S03]  /*1880*/  HGMMA.64x32x16.F32.BF16 R24, gdesc[UR4], R24, gsb0 ;  /* 0x00600000041879f0 */ /* 0x000fe60008001818 */
[----:B------:R-:W-:Y:S02]  /*1890*/  WARPGROUP.DEPBAR.LE gsb0, 0x0 ;  /* 0x00008000000079c5 */ /* 0x000fe40000010000 */
[----:B------:R-:W-:Y:S05]  /*18a0*/  @!P2 BRA `(.L_x_19) ;  /* 0x000000040014a947 */ /* 0x000fea0003800000 */
[----:B------:R-:W-:Y:S01]  /*18b0*/  UIADD3 UR4, UR41, 0x1, URZ ;  /* 0x0000000129047890 */ /* 0x000fe2000fffe03f */
[----:B01----:R-:W-:Y:S01]  /*18c0*/  IMAD.U32 R0, RZ, RZ, UR44 ;  /* 0x0000002cff007e24 */ /* 0x003fe2000f8e00ff */
[----:B------:R-:W-:Y:S02]  /*18d0*/  UMOV UR10, UR41 ;  /* 0x00000029000a7c82 */ /* 0x000fe40008000000 */
[----:B------:R-:W-:-:S04]  /*18e0*/  UISETP.NE.AND UP0, UPT, UR4, 0x10, UPT ;  /* 0x000000100400788c */ /* 0x000fc8000bf05270 */
[----:B------:R-:W-:Y:S02]  /*18f0*/  USEL UR5, URZ, 0x1, UP0 ;  /* 0x000000013f057887 */ /* 0x000fe40008000000 */
[----:B------:R-:W-:Y:S02]  /*1900*/  USEL UR9, UR4, URZ, UP0 ;  /* 0x0000003f04097287 */ /* 0x000fe40008000000 */
[----:B------:R-:W-:-:S06]  /*1910*/  ULOP3.LUT UR5, UR40, UR5, URZ, 0x3c, !UPT ;  /* 0x0000000528057292 */ /* 0x000fcc000f8e3c3f */
[----:B------:R-:W-:-:S07]  /*1920*/  IMAD.U32 R5, RZ, RZ, UR5 ;  /* 0x00000005ff057e24 */ /* 0x000fce000f8e00ff */
.L_x_26:
[----:B01----:R-:W-:Y:S05]  /*1930*/  @!P0 BRA `(.L_x_20) ;  /* 0x0000000000048947 */ /* 0x003fea0003800000 */
[----:B------:R-:W-:Y:S01]  /*1940*/  BPT.TRAP 0x1 ;  /* 0x000000040000795c */ /* 0x000fe20000300000 */
.L_x_20:
[----:B------:R-:W0:Y:S01]  /*1950*/  S2UR UR5, SR_CgaCtaId ;  /* 0x00000000000579c3 */ /* 0x000e220000008800 */
[----:B------:R-:W-:Y:S01]  /*1960*/  UMOV UR4, 0x400 ;  /* 0x0000040000047882 */ /* 0x000fe20000000000 */
[----:B------:R-:W-:Y:S01]  /*1970*/  SHF.L.U32 R3, R5, 0x1f, RZ ;  /* 0x0000001f05037819 */ /* 0x000fe200000006ff */
[----:B0-----:R-:W-:-:S04]  /*1980*/  ULEA UR14, UR5, UR4, 0x18 ;  /* 0x00000004050e7291 */ /* 0x001fc8000f8ec03f */
[----:B------:R-:W-:-:S09]  /*1990*/  ULEA UR4, UR9, UR14, 0x3 ;  /* 0x0000000e09047291 */ /* 0x000fd2000f8e183f */
[----:B------:R0:W1:Y:S01]  /*19a0*/  SYNCS.PHASECHK.TRANS64.TRYWAIT P1, [UR4], R3 ;  /* 0x00000003ff0075a7 */ /* 0x0000620008020144 */
[----:B------:R-:W-:Y:S05]  /*19b0*/  @!P0 BRA `(.L_x_21) ;  /* 0x0000000000048947 */ /* 0x000fea0003800000 */
[----:B------:R-:W-:Y:S01]  /*19c0*/  BPT.TRAP 0x1 ;  /* 0x000000040000795c */ /* 0x000fe20000300000 */
.L_x_21:
[----:B-1----:R-:W-:Y:S05]  /*19d0*/  @P1 BRA `(.L_x_22) ;  /* 0x0000000000081947 */ /* 0x002fea0003800000 */
[----:B------:R-:W1:Y:S02]  /*19e0*/  SYNCS.PHASECHK.TRANS64.TRYWAIT P1, [UR4], R3 ;  /* 0x00000003ff0075a7 */ /* 0x000e640008020144 */
[----:B-1----:R-:W-:Y:S05]  /*19f0*/  @!P1 BRA `(.L_x_23) ;  /* 0x0000004c007c9947 */ /* 0x002fea0003800000 */
.L_x_22:
[----:B------:R-:W-:Y:S01]  /*1a00*/  ULEA UR11, UR9, UR8, 0x7 ;  /* 0x00000008090b7291 */ /* 0x000fe2000f8e383f */
[----:B------:R-:W-:Y:S01]  /*1a10*/  WARPGROUP.ARRIVE ;  /* 0x00000000000079c5 */ /* 0x000fe20000000000 */
[----:B------:R-:W-:Y:S01]  /*1a20*/  UIMAD UR12, UR9, 0x300, UR45 ;  /* 0x00000300090c78a4 */ /* 0x000fe2000f8e022d */
[----:B------:R-:W-:Y:S01]  /*1a30*/  UMOV UR7, 0x80000020 ;  /* 0x8000002000077882 */ /* 0x000fe20000000000 */
[----:B------:R-:W-:Y:S02]  /*1a40*/  UMOV UR5, 0x80000020 ;  /* 0x8000002000057882 */ /* 0x000fe40000000000 */
[----:B------:R-:W-:Y:S01]  /*1a50*/  UIADD3 UR13, UR12, 0x200, URZ ;  /* 0x000002000c0d7890 */ /* 0x000fe2000fffe03f */
[----:B------:R-:W-:Y:S02]  /*1a60*/  UMOV UR6, UR11 ;  /* 0x0000000b00067c82 */ /* 0x000fe40008000000 */
[----:B------:R-:W-:Y:S02]  /*1a70*/  UMOV UR4, UR12 ;  /* 0x0000000c00047c82 */ /* 0x000fe40008000000 */
[----:B------:R-:W-:Y:S01]  /*1a80*/  HGMMA.64x32x16.F32.BF16 R40, gdesc[UR4], R40, gsb0 ;  /* 0x00600000042879f0 */ /* 0x000fe20008001828 */
[----:B------:R-:W-:Y:S01]  /*1a90*/  UMOV UR5, 0x80000020 ;  /* 0x8000002000057882 */ /* 0x000fe20000000000 */
[----:B------:R-:W-:Y:S01]  /*1aa0*/  UMOV UR4, UR13 ;  /* 0x0000000d00047c82 */ /* 0x000fe20008000000 */
[----:B------:R-:W-:-:S02]  /*1ab0*/  WARPGROUP.DEPBAR.LE gsb0, 0x0 ;  /* 0x00008000000079c5 */ /* 0x000fc40000010000 */
[----:B------:R-:W-:-:S06]  /*1ac0*/  WARPGROUP.ARRIVE ;  /* 0x00000000000079c5 */ /* 0x000fcc0000000000 */
[----:B------:R-:W-:Y:S01]  /*1ad0*/  HGMMA.64x32x16.F32.BF16 R24, gdesc[UR4], R24, gsb0 ;  /* 0x00600000041879f0 */ /* 0x000fe20008001818 */
        /* <DEDUP_REMOVED lines=15> */
[----:B------:R-:W-:Y:S01]  /*1bd0*/  BPT.TRAP 0x1 ;  /* 0x000000040000795c */ /* 0x000fe20000300000 */
.L_x_24:
[----:B------:R-:W-:Y:S01]  /*1be0*/  ULEA UR4, UR10, UR14, 0x3 ;  /* 0x0000000e0a047291 */ /* 0x000fe2000f8e183f */
[----:B------:R-:W-:-:S03]  /*1bf0*/  ISETP.GT.U32.AND P1, PT, R18, 0x1, PT ;  /* 0x000000011200780c */ /* 0x000fc60003f24070 */
[----:B------:R-:W-:-:S04]  /*1c00*/  UIADD3 UR4, UR4, 0x80, URZ ;  /* 0x0000008004047890 */ /* 0x000fc8000fffe03f */
[----:B------:R-:W-:-:S09]  /*1c10*/  UPRMT UR4, URZ, 0x654, UR4 ;  /* 0x000006543f047896 */ /* 0x000fd20008000004 */
[----:B------:R-:W-:Y:S01]  /*1c20*/  SYNCS.ARRIVE.TRANS64.RED.A1T0 RZ, [UR4], RZ ;  /* 0x000000ffffff79a7 */ /* 0x000fe20008100404 */
[----:B------:R-:W-:Y:S05]  /*1c30*/  @P1 BRA `(.L_x_25) ;  /* 0x0000000000041947 */ /* 0x000fea0003800000 */
[----:B------:R-:W-:Y:S01]  /*1c40*/  BPT.TRAP 0x1 ;  /* 0x000000040000795c */ /* 0x000fe20000300000 */
.L_x_25:
[----:B------:R-:W-:Y:S01]  /*1c50*/  UIADD3 UR9, UR9, 0x1, URZ ;  /* 0x0000000109097890 */ /* 0x000fe2000fffe03f */
[C---:B------:R-:W-:Y:S01]  /*1c60*/  ISETP.GT.AND P1, PT, R0.reuse, 0x1, PT ;  /* 0x000000010000780c */ /* 0x040fe20003f24270 */
[----:B------:R-:W-:Y:S01]  /*1c70*/  UIADD3 UR10, UR10, 0x1, URZ ;  /* 0x000000010a0a7890 */ /* 0x000fe2000fffe03f */
[----:B------:R-:W-:Y:S01]  /*1c80*/  VIADD R0, R0, 0xffffffff ;  /* 0xffffffff00007836 */ /* 0x000fe20000000000 */
[----:B------:R-:W-:Y:S02]  /*1c90*/  UISETP.NE.AND UP0, UPT, UR9, 0x10, UPT ;  /* 0x000000100900788c */ /* 0x000fe4000bf05270 */
[----:B------:R-:W-:Y:S02]  /*1ca0*/  UISETP.NE.AND UP1, UPT, UR10, 0x10, UPT ;  /* 0x000000100a00788c */ /* 0x000fe4000bf25270 */
[----:B------:R-:W-:Y:S02]  /*1cb0*/  USEL UR4, URZ, 0x1, UP0 ;  /* 0x000000013f047887 */ /* 0x000fe40008000000 */
[----:B------:R-:W-:-:S02]  /*1cc0*/  USEL UR9, UR9, URZ, UP0 ;  /* 0x0000003f09097287 */ /* 0x000fc40008000000 */
[----:B------:R-:W-:Y:S02]  /*1cd0*/  USEL UR10, UR10, URZ, UP1 ;  /* 0x0000003f0a0a7287 */ /* 0x000fe40008800000 */
[----:B------:R-:W-:Y:S01]  /*1ce0*/  LOP3.LUT R5, R5, UR4, RZ, 0x3c, !PT ;  /* 0x0000000405057c12 */ /* 0x000fe2000f8e3cff */
[----:B------:R-:W-:Y:S09]  /*1cf0*/  @P1 BRA `(.L_x_26) ;  /* 0xfffffffc000c1947 */ /* 0x000ff2000383ffff */
.L_x_19:
[----:B01----:R-:W0:Y:S02]  /*1d00*/  LDC R0, c[0x0][0x28c] ;  /* 0x0000a300ff007b82 */ /* 0x003e240000000800 */
[----:B0-----:R-:W-:-:S13]  /*1d10*/  ISETP.GE.AND P1, PT, R0, 0x1, PT ;  /* 0x000000010000780c */ /* 0x001fda0003f26270 */
[----:B------:R-:W-:Y:S05]  /*1d20*/  @!P1 BRA `(.L_x_27) ;  /* 0x0000000000389947 */ /* 0x000fea0003800000 */
[----:B------:R-:W-:Y:S05]  /*1d30*/  @!P0 BRA `(.L_x_28) ;  /* 0x0000000000048947 */ /* 0x000fea0003800000 */
[----:B------:R-:W-:Y:S01]  /*1d40*/  BPT.TRAP 0x1 ;  /* 0x000000040000795c */ /* 0x000fe20000300000 */
.L_x_28:
[----:B------:R-:W0:Y:S01]  /*1d50*/  S2UR UR6, SR_CgaCtaId ;  /* 0x00000000000679c3 */ /* 0x000e220000008800 */
[----:B------:R-:W-:Y:S01]  /*1d60*/  UIADD3 UR4, UR44, UR41, URZ ;  /* 0x000000292c047290 */ /* 0x000fe2000fffe03f */
[----:B------:R-:W-:Y:S01]  /*1d70*/  ISETP.GT.U32.AND P0, PT, R18, 0x1, PT ;  /* 0x000000011200780c */ /* 0x000fe20003f04070 */
[----:B------:R-:W-:Y:S02]  /*1d80*/  UMOV UR5, 0x400 ;  /* 0x0000040000057882 */ /* 0x000fe40000000000 */
[----:B------:R-:W-:-:S04]  /*1d90*/  USHF.L.U32 UR4, UR4, 0x3, URZ ;  /* 0x0000000304047899 */ /* 0x000fc8000800063f */
[----:B------:R-:W-:Y:S02]  /*1da0*/  ULOP3.LUT UR4, UR4, 0x78, URZ, 0xc0, !UPT ;  /* 0x0000007804047892 */ /* 0x000fe4000f8ec03f */
[----:B0-----:R-:W-:-:S04]  /*1db0*/  ULEA UR5, UR6, UR5, 0x18 ;  /* 0x0000000506057291 */ /* 0x001fc8000f8ec03f */
[----:B------:R-:W-:-:S04]  /*1dc0*/  UIADD3 UR4, UR5, 0x80, UR4 ;  /* 0x0000008005047890 */ /* 0x000fc8000fffe004 */
[----:B------:R-:W-:-:S09]  /*1dd0*/  UPRMT UR4, URZ, 0x654, UR4 ;  /* 0x000006543f047896 */ /* 0x000fd20008000004 */
[----:B------:R-:W-:Y:S01]  /*1de0*/  SYNCS.ARRIVE.TRANS64.RED.A1T0 RZ, [UR4], RZ ;  /* 0x000000ffffff79a7 */ /* 0x000fe20008100404 */
[----:B------:R-:W-:Y:S05]  /*1df0*/  @P0 BRA `(.L_x_27) ;  /* 0x0000000000040947 */ /* 0x000fea0003800000 */
[----:B------:R-:W-:Y:S01]  /*1e00*/  BPT.TRAP 0x1 ;  /* 0x000000040000795c */ /* 0x000fe20000300000 */
.L_x_27:
[----:B------:R-:W-:Y:S01]  /*1e10*/  IMAD.SHL.U32 R3, R68, 0x20, RZ ;  /* 0x0000002044037824 */ /* 0x000fe200078e00ff */
[----:B------:R-:W-:Y:S01]  /*1e20*/  SHF.R.S32.HI R11, RZ, 0x1f, R19 ;  /* 0x0000001fff0b7819 */ /* 0x000fe20000011413 */
[----:B------:R-:W-:Y:S01]  /*1e30*/  ULDC UR6, c[0x0][0x288] ;  /* 0x0000a20000067ab9 */ /* 0x000fe20000000800 */
[----:B------:R-:W-:Y:S01]  /*1e40*/  ULDC.64 UR4, c[0x0][0x5d0] ;  /* 0x0001740000047ab9 */ /* 0x000fe20000000a00 */
[----:B------:R-:W-:Y:S01]  /*1e50*/  IMAD R74, R69, 0xc0, RZ ;  /* 0x000000c0454a7824 */ /* 0x000fe200078e02ff */
[----:B------:R-:W-:Y:S01]  /*1e60*/  LOP3.LUT R4, R3, 0x6, R62, 0xf8, !PT ;  /* 0x0000000603047812 */ /* 0x000fe200078ef83e */
[----:B------:R-:W-:Y:S01]  /*1e70*/  IMAD R0, R11, UR4, RZ ;  /* 0x000000040b007c24 */ /* 0x000fe2000f8e02ff */
[----:B------:R-:W-:Y:S02]  /*1e80*/  ISETP.GE.AND P0, PT, R3, UR6, PT ;  /* 0x0000000603007c0c */ /* 0x000fe4000bf06270 */
[----:B------:R-:W-:Y:S01]  /*1e90*/  SHF.R.S32.HI R5, RZ, 0x1f, R4 ;  /* 0x0000001fff057819 */ /* 0x000fe20000011404 */
[----:B------:R-:W-:-:S02]  /*1ea0*/  IMAD R9, R19, UR5, R0 ;  /* 0x0000000513097c24 */ /* 0x000fc4000f8e0200 */
[----:B------:R-:W-:Y:S02]  /*1eb0*/  IMAD.MOV.U32 R0, RZ, RZ, -0x1 ;  /* 0xffffffffff007424 */ /* 0x000fe400078e00ff */
[----:B------:R-:W-:Y:S01]  /*1ec0*/  IMAD.WIDE.U32 R6, R19, UR4, R4 ;  /* 0x0000000413067c25 */ /* 0x000fe2000f8e0004 */
[----:B------:R-:W-:Y:S02]  /*1ed0*/  ULDC UR4, c[0x0][0x284] ;  /* 0x0000a10000047ab9 */ /* 0x000fe40000000800 */
[----:B------:R-:W-:Y:S01]  /*1ee0*/  ISETP.GE.OR P0, PT, R74, UR4, P0 ;  /* 0x000000044a007c0c */ /* 0x000fe20008706670 */
[----:B------:R-:W-:-:S12]  /*1ef0*/  IMAD.IADD R7, R7, 0x1, R9 ;  /* 0x0000000107077824 */ /* 0x000fd800078e0209 */
[----:B------:R-:W-:Y:S05]  /*1f00*/  @P0 BRA `(.L_x_29) ;  /* 0x00000024004c0947 */ /* 0x000fea0003800000 */
[----:B------:R-:W0:Y:S01]  /*1f10*/  LDC.64 R12, c[0x0][0x5c8] ;  /* 0x00017200ff0c7b82 */ /* 0x000e220000000a00 */
[----:B-----5:R-:W-:Y:S01]  /*1f20*/  FSETP.NEU.AND P1, PT, R57, RZ, PT ;  /* 0x000000ff3900720b */ /* 0x020fe20003f2d000 */
[----:B------:R-:W-:Y:S01]  /*1f30*/  IMAD.WIDE R68, R69, 0xc0, R22 ;  /* 0x000000c045447825 */ /* 0x000fe200078e0216 */
[----:B------:R-:W-:Y:S03]  /*1f40*/  BSSY B0, `(.L_x_29) ;  /* 0x000024f000007945 */ /* 0x000fe60003800000 */
[----:B------:R-:W-:Y:S02]  /*1f50*/  IMAD.IADD R74, R67, 0x1, -R74 ;  /* 0x00000001434a7824 */ /* 0x000fe400078e0a4a */
[----:B------:R-:W-:-:S03]  /*1f60*/  IMAD.IADD R3, R61, 0x1, -R3 ;  /* 0x000000013d037824 */ /* 0x000fc600078e0a03 */
[----:B------:R-:W-:-:S04]  /*1f70*/  ISETP.GT.AND P3, PT, R74, RZ, PT ;  /* 0x000000ff4a00720c */ /* 0x000fc80003f64270 */
[----:B------:R-:W-:Y:S01]  /*1f80*/  ISETP.GT.AND P0, PT, R3, RZ, P3 ;  /* 0x000000ff0300720c */ /* 0x000fe20001f04270 */
[-C--:B0-----:R-:W-:Y:S02]  /*1f90*/  IMAD R8, R69, R12.reuse, RZ ;  /* 0x0000000c45087224 */ /* 0x081fe400078e02ff */
[----:B------:R-:W-:-:S04]  /*1fa0*/  IMAD.WIDE.U32 R78, R68, R12, R6 ;  /* 0x0000000c444e7225 */ /* 0x000fc800078e0006 */
[----:B------:R-:W-:-:S04]  /*1fb0*/  IMAD R7, R68, R13, R8 ;  /* 0x0000000d44077224 */ /* 0x000fc800078e0208 */
[----:B------:R-:W-:Y:S01]  /*1fc0*/  IMAD.IADD R81, R79, 0x1, R7 ;  /* 0x000000014f517824 */ /* 0x000fe200078e0207 */
[----:B------:R-:W-:Y:S06]  /*1fd0*/  @!P1 BRA `(.L_x_30) ;  /* 0x0000001800849947 */ /* 0x000fec0003800000 */
[----:B------:R-:W0:Y:S01]  /*1fe0*/  LDC.64 R8, c[0x0][0x5b8] ;  /* 0x00016e00ff087b82 */ /* 0x000e220000000a00 */
[----:B------:R-:W-:-:S07]  /*1ff0*/  ULDC.64 UR4, c[0x0][0x5c0] ;  /* 0x0001700000047ab9 */ /* 0x000fce0000000a00 */
[----:B------:R-:W1:Y:S08]  /*2000*/  LDC.64 R14, c[0x0][0x5b0] ;  /* 0x00016c00ff0e7b82 */ /* 0x000e700000000a00 */
[----:B------:R-:W2:Y:S01]  /*2010*/  LDC.64 R6, c[0x0][0x5a8] ;  /* 0x00016a00ff067b82 */ /* 0x000ea20000000a00 */
[----:B0-----:R-:W-:-:S04]  /*2020*/  IMAD R10, R11, R8, RZ ;  /* 0x000000080b0a7224 */ /* 0x001fc800078e02ff */
[C---:B------:R-:W-:Y:S02]  /*2030*/  IMAD R9, R19.reuse, R9, R10 ;  /* 0x0000000913097224 */ /* 0x040fe400078e020a */
[----:B------:R-:W-:-:S04]  /*2040*/  IMAD.WIDE.U32 R10, R19, R8, R4 ;  /* 0x00000008130a7225 */ /* 0x000fc800078e0004 */
[----:B-1----:R-:W-:Y:S02]  /*2050*/  IMAD R12, R69, R14, RZ ;  /* 0x0000000e450c7224 */ /* 0x002fe400078e02ff */
[----:B------:R-:W-:Y:S02]  /*2060*/  IMAD.IADD R13, R11, 0x1, R9 ;  /* 0x000000010b0d7824 */ /* 0x000fe400078e0209 */
[----:B------:R-:W-:Y:S02]  /*2070*/  IMAD R79, R68, R15, R12 ;  /* 0x0000000f444f7224 */ /* 0x000fe400078e020c */
[----:B------:R-:W-:-:S04]  /*2080*/  IMAD.MOV.U32 R12, RZ, RZ, R10 ;  /* 0x000000ffff0c7224 */ /* 0x000fc800078e000a */
[----:B------:R-:W-:-:S04]  /*2090*/  IMAD.WIDE.U32 R20, R68, R14, R12 ;  /* 0x0000000e44147225 */ /* 0x000fc800078e000c */
[----:B------:R-:W-:Y:S01]  /*20a0*/  IMAD.IADD R21, R21, 0x1, R79 ;  /* 0x0000000115157824 */ /* 0x000fe200078e024f */
[----:B--2---:R-:W-:-:S04]  /*20b0*/  LEA R70, P1, R20, R6, 0x1 ;  /* 0x0000000614467211 */ /* 0x004fc800078208ff */
[----:B------:R-:W-:-:S05]  /*20c0*/  LEA.HI.X R71, R20, R7, R21, 0x1, P1 ;  /* 0x0000000714477211 */ /* 0x000fca00008f0c15 */
[----:B------:R0:W2:Y:S01]  /*20d0*/  @P0 LDG.E.LTC128B.U16 R75, desc[UR38][R70.64] ;  /* 0x00000026464b0981 */ /* 0x0000a2000c1e1520 */
[----:B------:R-:W-:Y:S01]  /*20e0*/  IMAD.WIDE.U32 R72, R68, R14, R4 ;  /* 0x0000000e44487225 */ /* 0x000fe200078e0004 */
[----:B------:R-:W-:Y:S03]  /*20f0*/  BSSY B1, `(.L_x_31) ;  /* 0x0000012000017945 */ /* 0x000fe60003800000 */
[----:B------:R-:W-:Y:S02]  /*2100*/  IMAD.IADD R73, R79, 0x1, R73 ;  /* 0x000000014f497824 */ /* 0x000fe400078e0249 */
[----:B------:R-:W-:-:S04]  /*2110*/  IMAD.WIDE.U32 R76, R19, R8, R72 ;  /* 0x00000008134c7225 */ /* 0x000fc800078e0048 */
[----:B0-----:R-:W-:Y:S01]  /*2120*/  IMAD.SHL.U32 R70, R14, 0x8, RZ ;  /* 0x000000080e467824 */ /* 0x001fe200078e00ff */
[----:B------:R-:W-:Y:S01]  /*2130*/  LEA R72, P2, R76, R6, 0x1 ;  /* 0x000000064c487211 */ /* 0x000fe200078408ff */
[----:B--2---:R-:W-:-:S04]  /*2140*/  IMAD.U32 R20, R75, 0x10000, RZ ;  /* 0x000100004b147824 */ /* 0x004fc800078e00ff */
[----:B------:R-:W-:Y:S01]  /*2150*/  FMUL R21, R20, R57 ;  /* 0x0000003914157220 */ /* 0x000fe20000400000 */
[----:B------:R-:W-:-:S03]  /*2160*/  LEA R20, P1, R78, UR4, 0x1 ;  /* 0x000000044e147c11 */ /* 0x000fc6000f8208ff */
[----:B------:R-:W-:Y:S01]  /*2170*/  FFMA R21, R40, R56, R21 ;  /* 0x0000003828157223 */ /* 0x000fe20000000015 */
[----:B------:R-:W-:-:S04]  /*2180*/  IMAD.IADD R40, R9, 0x1, R77 ;  /* 0x0000000109287824 */ /* 0x000fc800078e024d */
[----:B------:R-:W-:Y:S02]  /*2190*/  F2FP.BF16.F32.PACK_AB R71, RZ, R21 ;  /* 0x00000015ff47723e */ /* 0x000fe400000010ff */
[----:B------:R-:W-:Y:S02]  /*21a0*/  LEA.HI.X R21, R78, UR5, R81, 0x1, P1 ;  /* 0x000000054e157c11 */ /* 0x000fe400088f0c51 */
[----:B------:R-:W-:Y:S02]  /*21b0*/  ISETP.GT.AND P1, PT, R3, 0x1, P3 ;  /* 0x000000010300780c */ /* 0x000fe40001f24270 */
[----:B------:R-:W-:Y:S01]  /*21c0*/  LEA.HI.X R73, R76, R7, R40, 0x1, P2 ;  /* 0x000000074c497211 */ /* 0x000fe200010f0c28 */
[----:B------:R0:W-:Y:S02]  /*21d0*/  @P0 STG.E.U16 desc[UR38][R20.64], R71 ;  /* 0x0000004714000986 */ /* 0x0001e4000c101526 */
[----:B0-----:R-:W-:-:S08]  /*21e0*/  SHF.L.U64.HI R71, R14, 0x3, R15 ;  /* 0x000000030e477819 */ /* 0x001fd0000001020f */
[----:B------:R-:W-:Y:S05]  /*21f0*/  @!P1 BRA `(.L_x_32) ;  /* 0x0000000000049947 */ /* 0x000fea0003800000 */
[----:B------:R0:W5:Y:S02]  /*2200*/  LDG.E.LTC128B.U16 R75, desc[UR38][R72.64+0x2] ;  /* 0x00000226484b7981 */ /* 0x000164000c1e1520 */
.L_x_32:
[----:B------:R-:W-:Y:S05]  /*2210*/  BSYNC B1 ;  /* 0x0000000000017941 */ /* 0x000fea0003800000 */
.L_x_31:
[C---:B-----5:R-:W-:Y:S01]  /*2220*/  IMAD.U32 R40, R75.reuse, 0x10000, RZ ;  /* 0x000100004b287824 */ /* 0x060fe200078e00ff */
[----:B------:R-:W-:Y:S01]  /*2230*/  ISETP.GT.AND P0, PT, R74, 0x8, PT ;  /* 0x000000084a00780c */ /* 0x000fe20003f04270 */
[----:B------:R-:W-:Y:S01]  /*2240*/  IMAD.WIDE.U32 R80, R68, R14, R70 ;  /* 0x0000000e44507225 */ /* 0x000fe200078e0046 */
[----:B------:R-:W-:-:S03]  /*2250*/  PRMT R83, R75, 0x7610, R83 ;  /* 0x000076104b537816 */ /* 0x000fc60000000053 */
[----:B------:R-:W-:Y:S01]  /*2260*/  FMUL R40, R40, R57 ;  /* 0x0000003928287220 */ /* 0x000fe20000400000 */
[----:B------:R-:W-:Y:S01]  /*2270*/  ISETP.GT.AND P2, PT, R3, RZ, P0 ;  /* 0x000000ff0300720c */ /* 0x000fe20000744270 */
[----:B------:R-:W-:Y:S01]  /*2280*/  IMAD.IADD R79, R79, 0x1, R81 ;  /* 0x000000014f4f7824 */ /* 0x000fe200078e0251 */
[----:B------:R-:W-:Y:S01]  /*2290*/  IADD3 R76, P4, R10, R80, RZ ;  /* 0x000000500a4c7210 */ /* 0x000fe20007f9e0ff */
[----:B------:R-:W-:-:S04]  /*22a0*/  FFMA R41, R41, R56, R40 ;  /* 0x0000003829297223 */ /* 0x000fc80000000028 */
[----:B------:R-:W-:Y:S01]  /*22b0*/  IMAD.X R77, R79, 0x1, R13, P4 ;  /* 0x000000014f4d7824 */ /* 0x000fe200020e060d */
[----:B------:R-:W-:Y:S02]  /*22c0*/  F2FP.BF16.F32.PACK_AB R78, RZ, R41 ;  /* 0x00000029ff4e723e */ /* 0x000fe400000010ff */
[----:B------:R-:W-:Y:S02]  /*22d0*/  LEA R40, P4, R76, R6, 0x1 ;  /* 0x000000064c287211 */ /* 0x000fe400078808ff */
[----:B------:R-:W-:Y:S02]  /*22e0*/  PRMT R81, R78, 0x7610, R81 ;  /* 0x000076104e517816 */ /* 0x000fe40000000051 */
[----:B------:R-:W-:-:S03]  /*22f0*/  LEA.HI.X R41, R76, R7, R77, 0x1, P4 ;  /* 0x000000074c297211 */ /* 0x000fc600020f0c4d */
[----:B------:R1:W-:Y:S04]  /*2300*/  @P1 STG.E.U16 desc[UR38][R20.64+0x2], R81 ;  /* 0x0000025114001986 */ /* 0x0003e8000c101526 */
[----:B------:R2:W3:Y:S01]  /*2310*/  @P2 LDG.E.LTC128B.U16 R83, desc[UR38][R40.64] ;  /* 0x0000002628532981 */ /* 0x0004e2000c1e1520 */
[----:B------:R-:W-:Y:S01]  /*2320*/  IMAD.SHL.U32 R75, R58, 0x2, RZ ;  /* 0x000000023a4b7824 */ /* 0x000fe200078e00ff */
[----:B------:R-:W-:Y:S01]  /*2330*/  IADD3 R80, P1, R4, R80, RZ ;  /* 0x0000005004507210 */ /* 0x000fe20007f3e0ff */
[----:B------:R-:W-:Y:S03]  /*2340*/  BSSY B1, `(.L_x_33) ;  /* 0x0000011000017945 */ /* 0x000fe60003800000 */
[----:B------:R-:W-:Y:S01]  /*2350*/  IADD3 R78, P4, R75, R20, RZ ;  /* 0x000000144b4e7210 */ /* 0x000fe20007f9e0ff */
[----:B-1----:R-:W-:Y:S01]  /*2360*/  IMAD.X R81, R5, 0x1, R79, P1 ;  /* 0x0000000105517824 */ /* 0x002fe200008e064f */
[----:B------:R-:W-:Y:S01]  /*2370*/  ISETP.GT.AND P1, PT, R3, 0x1, P0 ;  /* 0x000000010300780c */ /* 0x000fe20000724270 */
[----:B------:R-:W-:-:S03]  /*2380*/  IMAD.WIDE.U32 R80, R19, R8, R80 ;  /* 0x0000000813507225 */ /* 0x000fc600078e0050 */
[----:B--2---:R-:W-:Y:S01]  /*2390*/  LEA R40, P5, R80, R6, 0x1 ;  /* 0x0000000650287211 */ /* 0x004fe200078a08ff */
[----:B---3--:R-:W-:-:S04]  /*23a0*/  IMAD.U32 R76, R83, 0x10000, RZ ;  /* 0x00010000534c7824 */ /* 0x008fc800078e00ff */
[----:B------:R-:W-:Y:S01]  /*23b0*/  FMUL R77, R76, R57 ;  /* 0x000000394c4d7220 */ /* 0x000fe20000400000 */
[----:B------:R-:W-:-:S03]  /*23c0*/  IMAD.IADD R76, R9, 0x1, R81 ;  /* 0x00000001094c7824 */ /* 0x000fc600078e0251 */
[----:B------:R-:W-:Y:S01]  /*23d0*/  FFMA R42, R42, R56, R77 ;  /* 0x000000382a2a7223 */ /* 0x000fe2000000004d */
[----:B------:R-:W-:Y:S02]  /*23e0*/  SHF.L.U64.HI R77, R58, 0x1, R59 ;  /* 0x000000013a4d7819 */ /* 0x000fe4000001023b */
[----:B------:R-:W-:Y:S02]  /*23f0*/  LEA.HI.X R41, R80, R7, R76, 0x1, P5 ;  /* 0x0000000750297211 */ /* 0x000fe400028f0c4c */
[----:B------:R-:W-:Y:S01]  /*2400*/  F2FP.BF16.F32.PACK_AB R42, RZ, R42 ;  /* 0x0000002aff2a723e */ /* 0x000fe200000010ff */
[----:B------:R-:W-:-:S05]  /*2410*/  IMAD.X R79, R77, 0x1, R21, P4 ;  /* 0x000000014d4f7824 */ /* 0x000fca00020e0615 */
[----:B------:R1:W-:Y:S01]  /*2420*/  @P2 STG.E.U16 desc[UR38][R78.64], R42 ;  /* 0x0000002a4e002986 */ /* 0x0003e2000c101526 */
[----:B------:R-:W-:Y:S05]  /*2430*/  @!P1 BRA `(.L_x_34) ;  /* 0x0000000000049947 */ /* 0x000fea0003800000 */
[----:B------:R2:W5:Y:S02]  /*2440*/  LDG.E.LTC128B.U16 R83, desc[UR38][R40.64+0x2] ;  /* 0x0000022628537981 */ /* 0x000564000c1e1520 */
.L_x_34:
[----:B------:R-:W-:Y:S05]  /*2450*/  BSYNC B1 ;  /* 0x0000000000017941 */ /* 0x000fea0003800000 */
.L_x_33:
[----:B-1---5:R-:W-:Y:S01]  /*2460*/  IMAD.U32 R42, R83, 0x10000, RZ ;  /* 0x00010000532a7824 */ /* 0x022fe200078e00ff */
[----:B------:R-:W-:Y:S01]  /*2470*/  ISETP.GT.AND P2, PT, R3, 0x8, P3 ;  /* 0x000000080300780c */ /* 0x000fe20001f44270 */
[----:B------:R-:W-:Y:S02]  /*2480*/  BSSY B1, `(.L_x_35) ;  /* 0x000000a000017945 */ /* 0x000fe40003800000 */
[----:B------:R-:W-:-:S04]  /*2490*/  FMUL R42, R42, R57 ;  /* 0x000000392a2a7220 */ /* 0x000fc80000400000 */
[----:B------:R-:W-:Y:S01]  /*24a0*/  FFMA R42, R43, R56, R42 ;  /* 0x000000382b2a7223 */ /* 0x000fe2000000002a */
[----:B------:R-:W-:-:S04]  /*24b0*/  @P1 IMAD.MOV.U32 R43, RZ, RZ, R79 ;  /* 0x000000ffff2b1224 */ /* 0x000fc800078e004f */
[----:B------:R-:W-:-:S04]  /*24c0*/  F2FP.BF16.F32.PACK_AB R42, RZ, R42 ;  /* 0x0000002aff2a723e */ /* 0x000fc800000010ff */
[----:B------:R-:W-:Y:S01]  /*24d0*/  PRMT R76, R42, 0x7610, R76 ;  /* 0x000076102a4c7816 */ /* 0x000fe2000000004c */
[----:B------:R-:W-:-:S05]  /*24e0*/  @P1 IMAD.MOV.U32 R42, RZ, RZ, R78 ;  /* 0x000000ffff2a1224 */ /* 0x000fca00078e004e */
[----:B------:R1:W-:Y:S01]  /*24f0*/  @P1 STG.E.U16 desc[UR38][R42.64+0x2], R76 ;  /* 0x0000024c2a001986 */ /* 0x0003e2000c101526 */
[----:B------:R-:W-:Y:S05]  /*2500*/  @!P2 BRA `(.L_x_36) ;  /* 0x000000000004a947 */ /* 0x000fea0003800000 */
[----:B------:R3:W5:Y:S02]  /*2510*/  LDG.E.LTC128B.U16 R83, desc[UR38][R72.64+0x10] ;  /* 0x0000102648537981 */ /* 0x000764000c1e1520 */
.L_x_36:
[----:B------:R-:W-:Y:S05]  /*2520*/  BSYNC B1 ;  /* 0x0000000000017941 */ /* 0x000fea0003800000 */
.L_x_35:
[----:B-1---5:R-:W-:Y:S01]  /*2530*/  IMAD.U32 R42, R83, 0x10000, RZ ;  /* 0x00010000532a7824 */ /* 0x022fe200078e00ff */
[----:B------:R-:W-:Y:S01]  /*2540*/  ISETP.GT.AND P1, PT, R3, 0x9, P3 ;  /* 0x000000090300780c */ /* 0x000fe20001f24270 */
[----:B------:R-:W-:Y:S02]  /*2550*/  BSSY B1, `(.L_x_37) ;  /* 0x0000007000017945 */ /* 0x000fe40003800000 */
[----:B------:R-:W-:-:S04]  /*2560*/  FMUL R43, R42, R57 ;  /* 0x000000392a2b7220 */ /* 0x000fc80000400000 */
[----:B------:R-:W-:-:S05]  /*2570*/  FFMA R43, R44, R56, R43 ;  /* 0x000000382c2b7223 */ /* 0x000fca000000002b */
[----:B------:R-:W-:-:S05]  /*2580*/  F2FP.BF16.F32.PACK_AB R43, RZ, R43 ;  /* 0x0000002bff2b723e */ /* 0x000fca00000010ff */
[----:B------:R1:W-:Y:S01]  /*2590*/  @P2 STG.E.U16 desc[UR38][R20.64+0x10], R43 ;  /* 0x0000102b14002986 */ /* 0x0003e2000c101526 */
[----:B------:R-:W-:Y:S05]  /*25a0*/  @!P1 BRA `(.L_x_38) ;  /* 0x0000000000049947 */ /* 0x000fea0003800000 */
[----:B------:R4:W5:Y:S02]  /*25b0*/  LDG.E.LTC128B.U16 R83, desc[UR38][R72.64+0x12] ;  /* 0x0000122648537981 */ /* 0x000964000c1e1520 */
.L_x_38:
[----:B------:R-:W-:Y:S05]  /*25c0*/  BSYNC B1 ;  /* 0x0000000000017941 */ /* 0x000fea0003800000 */
.L_x_37:
[----:B-----5:R-:W-:Y:S01]  /*25d0*/  IMAD.U32 R42, R83, 0x10000, RZ ;  /* 0x00010000532a7824 */ /* 0x020fe200078e00ff */
        /* <DEDUP_REMOVED lines=8> */
.L_x_40:
[----:B------:R-:W-:Y:S05]  /*2660*/  BSYNC B1 ;  /* 0x0000000000017941 */ /* 0x000fea0003800000 */
.L_x_39:
[----:B0----5:R-:W-:Y:S01]  /*2670*/  IMAD.U32 R42, R83, 0x10000, RZ ;  /* 0x00010000532a7824 */ /* 0x021fe200078e00ff */
[----:B------:R-:W-:Y:S01]  /*2680*/  ISETP.GT.AND P1, PT, R3, 0x9, P0 ;  /* 0x000000090300780c */ /* 0x000fe20000724270 */
[----:B------:R-:W-:Y:S02]  /*2690*/  BSSY B1, `(.L_x_41) ;  /* 0x000000a000017945 */ /* 0x000fe40003800000 */
[----:B-1----:R-:W-:Y:S01]  /*26a0*/  FMUL R43, R42, R57 ;  /* 0x000000392a2b7220 */ /* 0x002fe20000400000 */
[----:B------:R-:W-:-:S03]  /*26b0*/  @P2 IMAD.MOV.U32 R42, RZ, RZ, R78 ;  /* 0x000000ffff2a2224 */ /* 0x000fc600078e004e */
[----:B------:R-:W-:-:S05]  /*26c0*/  FFMA R43, R46, R56, R43 ;  /* 0x000000382e2b7223 */ /* 0x000fca000000002b */
[----:B------:R-:W-:-:S04]  /*26d0*/  F2FP.BF16.F32.PACK_AB R43, RZ, R43 ;  /* 0x0000002bff2b723e */ /* 0x000fc800000010ff */
[----:B------:R-:W-:Y:S01]  /*26e0*/  PRMT R44, R43, 0x7610, R44 ;  /* 0x000076102b2c7816 */ /* 0x000fe2000000002c */
[----:B------:R-:W-:-:S05]  /*26f0*/  @P2 IMAD.MOV.U32 R43, RZ, RZ, R79 ;  /* 0x000000ffff2b2224 */ /* 0x000fca00078e004f */
[----:B------:R0:W-:Y:S01]  /*2700*/  @P2 STG.E.U16 desc[UR38][R42.64+0x10], R44 ;  /* 0x0000102c2a002986 */ /* 0x0001e2000c101526 */
[----:B------:R-:W-:Y:S05]  /*2710*/  @!P1 BRA `(.L_x_42) ;  /* 0x0000000000049947 */ /* 0x000fea0003800000 */
[----:B------:R1:W5:Y:S02]  /*2720*/  LDG.E.LTC128B.U16 R83, desc[UR38][R40.64+0x12] ;  /* 0x0000122628537981 */ /* 0x000364000c1e1520 */
.L_x_42:
[----:B------:R-:W-:Y:S05]  /*2730*/  BSYNC B1 ;  /* 0x0000000000017941 */ /* 0x000fea0003800000 */
.L_x_41:
[----:B0----5:R-:W-:Y:S01]  /*2740*/  IMAD.U32 R42, R83, 0x10000, RZ ;  /* 0x00010000532a7824 */ /* 0x021fe200078e00ff */
[----:B------:R-:W-:Y:S01]  /*2750*/  ISETP.GT.AND P2, PT, R3, 0x10, P3 ;  /* 0x000000100300780c */ /* 0x000fe20001f44270 */
[----:B------:R-:W-:Y:S01]  /*2760*/  @P1 IMAD.MOV.U32 R43, RZ, RZ, R79 ;  /* 0x000000ffff2b1224 */ /* 0x000fe200078e004f */
[----:B------:R-:W-:Y:S01]  /*2770*/  BSSY B1, `(.L_x_43) ;  /* 0x0000009000017945 */ /* 0x000fe20003800000 */
[----:B------:R-:W-:-:S04]  /*2780*/  FMUL R42, R42, R57 ;  /* 0x000000392a2a7220 */ /* 0x000fc80000400000 */
[----:B------:R-:W-:-:S05]  /*2790*/  FFMA R42, R47, R56, R42 ;  /* 0x000000382f2a7223 */ /* 0x000fca000000002a */
[----:B------:R-:W-:-:S04]  /*27a0*/  F2FP.BF16.F32.PACK_AB R42, RZ, R42 ;  /* 0x0000002aff2a723e */ /* 0x000fc800000010ff */
[----:B------:R-:W-:Y:S01]  /*27b0*/  PRMT R44, R42, 0x7610, R44 ;  /* 0x000076102a2c7816 */ /* 0x000fe2000000002c */
[----:B------:R-:W-:-:S05]  /*27c0*/  @P1 IMAD.MOV.U32 R42, RZ, RZ, R78 ;  /* 0x000000ffff2a1224 */ /* 0x000fca00078e004e */
[----:B------:R0:W-:Y:S01]  /*27d0*/  @P1 STG.E.U16 desc[UR38][R42.64+0x12], R44 ;  /* 0x0000122c2a001986 */ /* 0x0001e2000c101526 */
[----:B------:R-:W-:Y:S05]  /*27e0*/  @!P2 BRA `(.L_x_44) ;  /* 0x000000000004a947 */ /* 0x000fea0003800000 */
[----:B------:R0:W5:Y:S02]  /*27f0*/  LDG.E.LTC128B.U16 R83, desc[UR38][R72.64+0x20] ;  /* 0x0000202648537981 */ /* 0x000164000c1e1520 */
.L_x_44:
[----:B------:R-:W-:Y:S05]  /*2800*/  BSYNC B1 ;  /* 0x0000000000017941 */ /* 0x000fea0003800000 */
.L_x_43:
[----:B0----5:R-:W-:Y:S01]  /*2810*/  IMAD.U32 R42, R83, 0x10000, RZ ;  /* 0x00010000532a7824 */ /* 0x021fe200078e00ff */
        /* <DEDUP_REMOVED lines=8> */
.L_x_46:
[----:B------:R-:W-:Y:S05]  /*28a0*/  BSYNC B1 ;  /* 0x0000000000017941 */ /* 0x000fea0003800000 */
.L_x_45:
        /* <DEDUP_REMOVED lines=9> */
.L_x_48:
[----:B------:R-:W-:Y:S05]  /*2940*/  BSYNC B1 ;  /* 0x0000000000017941 */ /* 0x000fea0003800000 */
.L_x_47:
[----:B0----5:R-:W-:Y:S01]  /*2950*/  IMAD.U32 R42, R83, 0x10000, RZ ;  /* 0x00010000532a7824 */ /* 0x021fe200078e00ff */
[----:B------:R-:W-:Y:S01]  /*2960*/  ISETP.GT.AND P1, PT, R3, 0x11, P0 ;  /* 0x000000110300780c */ /* 0x000fe20000724270 */
[----:B------:R-:W-:Y:S02]  /*2970*/  BSSY B1, `(.L_x_49) ;  /* 0x000000a000017945 */ /* 0x000fe40003800000 */
[----:B------:R-:W-:Y:S01]  /*2980*/  FMUL R43, R42, R57 ;  /* 0x000000392a2b7220 */ /* 0x000fe20000400000 */
        /* <DEDUP_REMOVED lines=8> */
.L_x_50:
[----:B------:R-:W-:Y:S05]  /*2a10*/  BSYNC B1 ;  /* 0x0000000000017941 */ /* 0x000fea0003800000 */
.L_x_49:
        /* <DEDUP_REMOVED lines=12> */
.L_x_52:
[----:B------:R-:W-:Y:S05]  /*2ae0*/  BSYNC B1 ;  /* 0x0000000000017941 */ /* 0x000fea0003800000 */
.L_x_51:
        /* <DEDUP_REMOVED lines=9> */
.L_x_54:
[----:B------:R-:W-:Y:S05]  /*2b80*/  BSYNC B1 ;  /* 0x0000000000017941 */ /* 0x000fea0003800000 */
.L_x_53:
        /* <DEDUP_REMOVED lines=9> */
.L_x_56:
[----:B------:R-:W-:Y:S05]  /*2c20*/  BSYNC B1 ;  /* 0x0000000000017941 */ /* 0x000fea0003800000 */
.L_x_55:
[----:B0----5:R-:W-:Y:S01]  /*2c30*/  IMAD.U32 R42, R83, 0x10000, RZ ;  /* 0x00010000532a7824 */ /* 0x021fe200078e00ff */
[----:B------:R-:W-:Y:S01]  /*2c40*/  ISETP.GT.AND P1, PT, R3, 0x19, P0 ;  /* 0x000000190300780c */ /* 0x000fe20000724270 */
[----:B------:R-:W-:Y:S01]  /*2c50*/  BSSY B1, `(.L_x_57) ;  /* 0x000000b000017945 */ /* 0x000fe20003800000 */
[----:B------:R-:W-:Y:S01]  /*2c60*/  IADD3 R49, P0, R68, 0x80, RZ ;  /* 0x0000008044317810 */ /* 0x000fe20007f1e0ff */
        /* <DEDUP_REMOVED lines=9> */
.L_x_58:
[----:B------:R-:W-:Y:S05]  /*2d00*/  BSYNC B1 ;  /* 0x0000000000017941 */ /* 0x000fea0003800000 */
.L_x_57:
[----:B012--5:R-:W-:Y:S01]  /*2d10*/  IMAD.U32 R40, R83, 0x10000, RZ ;  /* 0x0001000053287824 */ /* 0x027fe200078e00ff */
[----:B------:R-:W-:Y:S01]  /*2d20*/  BSSY B1, `(.L_x_59) ;  /* 0x0000011000017945 */ /* 0x000fe20003800000 */
[----:B------:R-:W-:Y:S01]  /*2d30*/  IMAD.X R69, RZ, RZ, R69, P0 ;  /* 0x000000ffff457224 */ /* 0x000fe200000e0645 */
[----:B------:R-:W-:Y:S01]  /*2d40*/  ISETP.GT.AND P0, PT, R74, 0x80, PT ;  /* 0x000000804a00780c */ /* 0x000fe20003f04270 */
[----:B------:R-:W-:Y:S02]  /*2d50*/  FMUL R40, R40, R57 ;  /* 0x0000003928287220 */ /* 0x000fe40000400000 */
[----:B------:R-:W-:Y:S01]  /*2d60*/  IMAD R42, R69, R14, RZ ;  /* 0x0000000e452a7224 */ /* 0x000fe200078e02ff */
[----:B------:R-:W-:Y:S01]  /*2d70*/  ISETP.GT.AND P3, PT, R3, RZ, P0 ;  /* 0x000000ff0300720c */ /* 0x000fe20000764270 */
[----:B------:R-:W-:Y:S01]  /*2d80*/  FFMA R55, R55, R56, R40 ;  /* 0x0000003837377223 */ /* 0x000fe20000000028 */
[----:B------:R-:W-:-:S04]  /*2d90*/  IMAD.WIDE.U32 R40, R49, R14, R12 ;  /* 0x0000000e31287225 */ /* 0x000fc800078e000c */
[----:B------:R-:W-:Y:S01]  /*2da0*/  F2FP.BF16.F32.PACK_AB R55, RZ, R55 ;  /* 0x00000037ff37723e */ /* 0x000fe200000010ff */
[----:B------:R-:W-:Y:S01]  /*2db0*/  IMAD R47, R49, R15, R42 ;  /* 0x0000000f312f7224 */ /* 0x000fe200078e022a */
[----:B------:R-:W-:-:S03]  /*2dc0*/  LEA R42, P2, R40, R6, 0x1 ;  /* 0x00000006282a7211 */ /* 0x000fc600078408ff */
[----:B------:R0:W-:Y:S01]  /*2dd0*/  @P1 STG.E.U16 desc[UR38][R78.64+0x32], R55 ;  /* 0x000032374e001986 */ /* 0x0001e2000c101526 */
[----:B------:R-:W-:-:S05]  /*2de0*/  IMAD.IADD R15, R41, 0x1, R47 ;  /* 0x00000001290f7824 */ /* 0x000fca00078e022f */
[----:B------:R-:W-:Y:S01]  /*2df0*/  LEA.HI.X R43, R40, R7, R15, 0x1, P2 ;  /* 0x00000007282b7211 */ /* 0x000fe200010f0c0f */
[----:B------:R-:W-:Y:S01]  /*2e00*/  IMAD.WIDE.U32 R40, R49, R14, R4 ;  /* 0x0000000e31287225 */ /* 0x000fe200078e0004 */
[----:B------:R-:W-:Y:S06]  /*2e10*/  @!P3 BRA `(.L_x_60) ;  /* 0x000000000004b947 */ /* 0x000fec0003800000 */
[----:B------:R1:W5:Y:S02]  /*2e20*/  LDG.E.LTC128B.U16 R83, desc[UR38][R42.64] ;  /* 0x000000262a537981 */ /* 0x000364000c1e1520 */
.L_x_60:
[----:B------:R-:W-:Y:S05]  /*2e30*/  BSYNC B1 ;  /* 0x0000000000017941 */ /* 0x000fea0003800000 */
.L_x_59:
[----:B-1---5:R-:W-:Y:S01]  /*2e40*/  IMAD.U32 R42, R83, 0x10000, RZ ;  /* 0x00010000532a7824 */ /* 0x022fe200078e00ff */
[----:B------:R-:W-:Y:S01]  /*2e50*/  ISETP.GT.AND P2, PT, R3, 0x1, P0 ;  /* 0x000000010300780c */ /* 0x000fe20000744270 */
[----:B------:R-:W-:Y:S01]  /*2e60*/  IMAD.IADD R41, R47, 0x1, R41 ;  /* 0x000000012f297824 */ /* 0x000fe200078e0229 */
[----:B------:R-:W-:Y:S01]  /*2e70*/  BSSY B1, `(.L_x_61) ;  /* 0x000000d000017945 */ /* 0x000fe20003800000 */
[----:B------:R-:W-:Y:S01]  /*2e80*/  FMUL R15, R42, R57 ;  /* 0x000000392a0f7220 */ /* 0x000fe20000400000 */
[----:B------:R-:W-:Y:S01]  /*2e90*/  IADD3 R42, P1, R20, R66, RZ ;  /* 0x00000042142a7210 */ /* 0x000fe20007f3e0ff */
[----:B------:R-:W-:-:S04]  /*2ea0*/  IMAD.WIDE.U32 R44, R19, R8, R40 ;  /* 0x00000008132c7225 */ /* 0x000fc800078e0028 */
[----:B------:R-:W-:Y:S01]  /*2eb0*/  FFMA R15, R24, R56, R15 ;  /* 0x00000038180f7223 */ /* 0x000fe2000000000f */
[----:B------:R-:W-:Y:S01]  /*2ec0*/  IMAD.X R43, R21, 0x1, R65, P1 ;  /* 0x00000001152b7824 */ /* 0x000fe200008e0641 */
[----:B------:R-:W-:Y:S01]  /*2ed0*/  LEA R40, P4, R44, R6, 0x1 ;  /* 0x000000062c287211 */ /* 0x000fe200078808ff */
[----:B------:R-:W-:Y:S02]  /*2ee0*/  IMAD.IADD R24, R9, 0x1, R45 ;  /* 0x0000000109187824 */ /* 0x000fe400078e022d */
[----:B------:R-:W-:-:S03]  /*2ef0*/  F2FP.BF16.F32.PACK_AB R15, RZ, R15 ;  /* 0x0000000fff0f723e */ /* 0x000fc600000010ff */
[----:B------:R-:W-:Y:S02]  /*2f00*/  LEA.HI.X R41, R44, R7, R24, 0x1, P4 ;  /* 0x000000072c297211 */ /* 0x000fe400020f0c18 */
[----:B------:R1:W-:Y:S01]  /*2f10*/  @P3 STG.E.U16 desc[UR38][R42.64], R15 ;  /* 0x0000000f2a003986 */ /* 0x0003e2000c101526 */
[----:B------:R-:W-:Y:S05]  /*2f20*/  @!P2 BRA `(.L_x_62) ;  /* 0x000000000004a947 */ /* 0x000fea0003800000 */
[----:B------:R2:W5:Y:S02]  /*2f30*/  LDG.E.LTC128B.U16 R83, desc[UR38][R40.64+0x2] ;  /* 0x0000022628537981 */ /* 0x000564000c1e1520 */
.L_x_62:
[----:B------:R-:W-:Y:S05]  /*2f40*/  BSYNC B1 ;  /* 0x0000000000017941 */ /* 0x000fea0003800000 */
.L_x_61:
[----:B-----5:R-:W-:Y:S01]  /*2f50*/  IMAD.U32 R12, R83, 0x10000, RZ ;  /* 0x00010000530c7824 */ /* 0x020fe200078e00ff */
[----:B------:R-:W-:Y:S01]  /*2f60*/  ISETP.GT.AND P1, PT, R74, 0x88, PT ;  /* 0x000000884a00780c */ /* 0x000fe20003f24270 */
[----:B-1----:R-:W-:Y:S01]  /*2f70*/  IMAD.WIDE.U32 R14, R49, R14, R70 ;  /* 0x0000000e310e7225 */ /* 0x002fe200078e0046 */
[----:B------:R-:W-:Y:S03]  /*2f80*/  BSSY B1, `(.L_x_63) ;  /* 0x0000010000017945 */ /* 0x000fe60003800000 */
[----:B------:R-:W-:Y:S01]  /*2f90*/  FMUL R12, R12, R57 ;  /* 0x000000390c0c7220 */ /* 0x000fe20000400000 */
[----:B------:R-:W-:Y:S01]  /*2fa0*/  ISETP.GT.AND P3, PT, R3, RZ, P1 ;  /* 0x000000ff0300720c */ /* 0x000fe20000f64270 */
[----:B------:R-:W-:Y:S01]  /*2fb0*/  IMAD.IADD R47, R47, 0x1, R15 ;  /* 0x000000012f2f7824 */ /* 0x000fe200078e020f */
[----:B------:R-:W-:Y:S01]  /*2fc0*/  IADD3 R11, P5, R10, R14, RZ ;  /* 0x0000000e0a0b7210 */ /* 0x000fe20007fbe0ff */
[----:B------:R-:W-:Y:S01]  /*2fd0*/  FFMA R25, R25, R56, R12 ;  /* 0x0000003819197223 */ /* 0x000fe2000000000c */
[----:B------:R-:W-:Y:S01]  /*2fe0*/  IADD3 R12, P4, R4, R14, RZ ;  /* 0x0000000e040c7210 */ /* 0x000fe20007f9e0ff */
[----:B------:R-:W-:-:S02]  /*2ff0*/  @P2 IMAD.MOV.U32 R15, RZ, RZ, R43 ;  /* 0x000000ffff0f2224 */ /* 0x000fc400078e002b */
[----:B------:R-:W-:Y:S01]  /*3000*/  IMAD.X R14, R47, 0x1, R13, P5 ;  /* 0x000000012f0e7824 */ /* 0x000fe200028e060d */
[C---:B------:R-:W-:Y:S02]  /*3010*/  LEA R10, P5, R11.reuse, R6, 0x1 ;  /* 0x000000060b0a7211 */ /* 0x040fe400078a08ff */
[----:B------:R-:W-:Y:S02]  /*3020*/  F2FP.BF16.F32.PACK_AB R25, RZ, R25 ;  /* 0x00000019ff19723e */ /* 0x000fe400000010ff */
[----:B------:R-:W-:Y:S01]  /*3030*/  LEA.HI.X R11, R11, R7, R14, 0x1, P5 ;  /* 0x000000070b0b7211 */ /* 0x000fe200028f0c0e */
[----:B------:R-:W-:-:S05]  /*3040*/  @P2 IMAD.MOV.U32 R14, RZ, RZ, R42 ;  /* 0x000000ffff0e2224 */ /* 0x000fca00078e002a */
[----:B------:R1:W-:Y:S01]  /*3050*/  @P2 STG.E.U16 desc[UR38][R14.64+0x2], R25 ;  /* 0x000002190e002986 */ /* 0x0003e2000c101526 */
[----:B------:R-:W-:Y:S05]  /*3060*/  @!P3 BRA `(.L_x_64) ;  /* 0x000000000004b947 */ /* 0x000fea0003800000 */
[----:B------:R0:W5:Y:S02]  /*3070*/  LDG.E.LTC128B.U16 R83, desc[UR38][R10.64] ;  /* 0x000000260a537981 */ /* 0x000164000c1e1520 */
.L_x_64:
[----:B------:R-:W-:Y:S05]  /*3080*/  BSYNC B1 ;  /* 0x0000000000017941 */ /* 0x000fea0003800000 */
.L_x_63:
[----:B-----5:R-:W-:Y:S01]  /*3090*/  IMAD.U32 R4, R83, 0x10000, RZ ;  /* 0x0001000053047824 */ /* 0x020fe200078e00ff */
[----:B------:R-:W-:Y:S01]  /*30a0*/  ISETP.GT.AND P2, PT, R3, 0x1, P1 ;  /* 0x000000010300780c */ /* 0x000fe20000f44270 */
[----:B------:R-:W-:Y:S01]  /*30b0*/  IMAD.X R13, R5, 0x1, R47, P4 ;  /* 0x00000001050d7824 */ /* 0x000fe200020e062f */
[----:B------:R-:W-:Y:S01]  /*30c0*/  BSSY B1, `(.L_x_65) ;  /* 0x000000d000017945 */ /* 0x000fe20003800000 */
[----:B------:R-:W-:Y:S01]  /*30d0*/  FMUL R5, R4, R57 ;  /* 0x0000003904057220 */ /* 0x000fe20000400000 */
[----:B------:R-:W-:Y:S01]  /*30e0*/  IADD3 R4, P4, R42, R75, RZ ;  /* 0x0000004b2a047210 */ /* 0x000fe20007f9e0ff */
[----:B0-----:R-:W-:-:S04]  /*30f0*/  IMAD.WIDE.U32 R10, R19, R8, R12 ;  /* 0x00000008130a7225 */ /* 0x001fc800078e000c */
[----:B------:R-:W-:Y:S01]  /*3100*/  FFMA R5, R26, R56, R5 ;  /* 0x000000381a057223 */ /* 0x000fe20000000005 */
[----:B------:R-:W-:Y:S01]  /*3110*/  IMAD.IADD R9, R9, 0x1, R11 ;  /* 0x0000000109097824 */ /* 0x000fe200078e020b */
[----:B------:R-:W-:-:S03]  /*3120*/  LEA R6, P5, R10, R6, 0x1 ;  /* 0x000000060a067211 */ /* 0x000fc600078a08ff */
[----:B------:R-:W-:Y:S01]  /*3130*/  F2FP.BF16.F32.PACK_AB R8, RZ, R5 ;  /* 0x00000005ff08723e */ /* 0x000fe200000010ff */
[----:B------:R-:W-:Y:S01]  /*3140*/  IMAD.X R5, R43, 0x1, R77, P4 ;  /* 0x000000012b057824 */ /* 0x000fe200020e064d */
[----:B------:R-:W-:-:S04]  /*3150*/  LEA.HI.X R7, R10, R7, R9, 0x1, P5 ;  /* 0x000000070a077211 */ /* 0x000fc800028f0c09 */
[----:B------:R0:W-:Y:S01]  /*3160*/  @P3 STG.E.U16 desc[UR38][R4.64], R8 ;  /* 0x0000000804003986 */ /* 0x0001e2000c101526 */
[----:B------:R-:W-:Y:S05]  /*3170*/  @!P2 BRA `(.L_x_66) ;  /* 0x000000000004a947 */ /* 0x000fea0003800000 */
[----:B------:R0:W5:Y:S02]  /*3180*/  LDG.E.LTC128B.U16 R83, desc[UR38][R6.64+0x2] ;  /* 0x0000022606537981 */ /* 0x000164000c1e1520 */
.L_x_66:
[----:B------:R-:W-:Y:S05]  /*3190*/  BSYNC B1 ;  /* 0x0000000000017941 */ /* 0x000fea0003800000 */
.L_x_65:
        /* <DEDUP_REMOVED lines=9> */
.L_x_68:
[----:B------:R-:W-:Y:S05]  /*3230*/  BSYNC B1 ;  /* 0x0000000000017941 */ /* 0x000fea0003800000 */
.L_x_67:
[----:B0----5:R-:W-:Y:S01]  /*3240*/  IMAD.U32 R4, R83, 0x10000, RZ ;  /* 0x0001000053047824 */ /* 0x021fe200078e00ff */
[----:B------:R-:W-:Y:S01]  /*3250*/  ISETP.GT.AND P2, PT, R3, 0x9, P0 ;  /* 0x000000090300780c */ /* 0x000fe20000744270 */
[----:B------:R-:W-:Y:S01]  /*3260*/  IMAD.MOV.U32 R8, RZ, RZ, R42 ;  /* 0x000000ffff087224 */ /* 0x000fe200078e002a */
[----:B------:R-:W-:Y:S01]  /*3270*/  BSSY B1, `(.L_x_69) ;  /* 0x0000008000017945 */ /* 0x000fe20003800000 */
[----:B------:R-:W-:Y:S01]  /*3280*/  FMUL R5, R4, R57 ;  /* 0x0000003904057220 */ /* 0x000fe20000400000 */
[----:B------:R-:W-:-:S03]  /*3290*/  IMAD.MOV.U32 R9, RZ, RZ, R43 ;  /* 0x000000ffff097224 */ /* 0x000fc600078e002b */
[----:B------:R-:W-:-:S05]  /*32a0*/  FFMA R5, R28, R56, R5 ;  /* 0x000000381c057223 */ /* 0x000fca0000000005 */
[----:B------:R-:W-:-:S05]  /*32b0*/  F2FP.BF16.F32.PACK_AB R5, RZ, R5 ;  /* 0x00000005ff05723e */ /* 0x000fca00000010ff */
[----:B------:R0:W-:Y:S01]  /*32c0*/  @P3 STG.E.U16 desc[UR38][R8.64+0x10], R5 ;  /* 0x0000100508003986 */ /* 0x0001e2000c101526 */
[----:B------:R-:W-:Y:S05]  /*32d0*/  @!P2 BRA `(.L_x_70) ;  /* 0x000000000004a947 */ /* 0x000fea0003800000 */
[----:B------:R0:W5:Y:S02]  /*32e0*/  LDG.E.LTC128B.U16 R83, desc[UR38][R40.64+0x12] ;  /* 0x0000122628537981 */ /* 0x000164000c1e1520 */
.L_x_70:
[----:B------:R-:W-:Y:S05]  /*32f0*/  BSYNC B1 ;  /* 0x0000000000017941 */ /* 0x000fea0003800000 */
.L_x_69:
        /* <DEDUP_REMOVED lines=9> */
.L_x_72:
[----:B------:R-:W-:Y:S05]  /*3390*/  BSYNC B1 ;  /* 0x0000000000017941 */ /* 0x000fea0003800000 */
.L_x_71:
[----:B0----5:R-:W-:Y:S01]  /*33a0*/  IMAD.U32 R4, R83, 0x10000, RZ ;  /* 0x0001000053047824 */ /* 0x021fe200078e00ff */
[----:B------:R-:W-:Y:S01]  /*33b0*/  ISETP.GT.AND P2, PT, R3, 0x9, P1 ;  /* 0x000000090300780c */ /* 0x000fe20000f44270 */
[----:B------:R-:W-:Y:S02]  /*33c0*/  BSSY B1, `(.L_x_73) ;  /* 0x0000009000017945 */ /* 0x000fe40003800000 */
[----:B------:R-:W-:Y:S01]  /*33d0*/  FMUL R5, R4, R57 ;  /* 0x0000003904057220 */ /* 0x000fe20000400000 */
[----:B------:R-:W-:-:S03]  /*33e0*/  IADD3 R4, P3, R75, R42, RZ ;  /* 0x0000002a4b047210 */ /* 0x000fc60007f7e0ff */
[----:B------:R-:W-:-:S05]  /*33f0*/  FFMA R5, R30, R56, R5 ;  /* 0x000000381e057223 */ /* 0x000fca0000000005 */
[----:B------:R-:W-:Y:S01]  /*3400*/  F2FP.BF16.F32.PACK_AB R10, RZ, R5 ;  /* 0x00000005ff0a723e */ /* 0x000fe200000010ff */
[----:B------:R-:W-:-:S05]  /*3410*/  IMAD.X R5, R77, 0x1, R43, P3 ;  /* 0x000000014d057824 */ /* 0x000fca00018e062b */
[----:B------:R0:W-:Y:S01]  /*3420*/  @P4 STG.E.U16 desc[UR38][R4.64+0x10], R10 ;  /* 0x0000100a04004986 */ /* 0x0001e2000c101526 */
[----:B------:R-:W-:Y:S05]  /*3430*/  @!P2 BRA `(.L_x_74) ;  /* 0x000000000004a947 */ /* 0x000fea0003800000 */
[----:B------:R0:W5:Y:S02]  /*3440*/  LDG.E.LTC128B.U16 R83, desc[UR38][R6.64+0x12] ;  /* 0x0000122606537981 */ /* 0x000164000c1e1520 */
.L_x_74:
[----:B------:R-:W-:Y:S05]  /*3450*/  BSYNC B1 ;  /* 0x0000000000017941 */ /* 0x000fea0003800000 */
.L_x_73:
[----:B0----5:R-:W-:Y:S01]  /*3460*/  IMAD.U32 R4, R83, 0x10000, RZ ;  /* 0x0001000053047824 */ /* 0x021fe200078e00ff */
[----:B------:R-:W-:Y:S01]  /*3470*/  ISETP.GT.AND P3, PT, R3, 0x10, P0 ;  /* 0x000000100300780c */ /* 0x000fe20000764270 */
[----:B------:R-:W-:Y:S02]  /*3480*/  BSSY B1, `(.L_x_75) ;  /* 0x0000009000017945 */ /* 0x000fe40003800000 */
[----:B------:R-:W-:-:S04]  /*3490*/  FMUL R4, R4, R57 ;  /* 0x0000003904047220 */ /* 0x000fc80000400000 */
[----:B------:R-:W-:Y:S01]  /*34a0*/  FFMA R31, R31, R56, R4 ;  /* 0x000000381f1f7223 */ /* 0x000fe20000000004 */
[----:B------:R-:W-:-:S04]  /*34b0*/  IADD3 R4, P4, P5, R75, R20, R66 ;  /* 0x000000144b047210 */ /* 0x000fc80007d9e042 */
[----:B------:R-:W-:Y:S02]  /*34c0*/  F2FP.BF16.F32.PACK_AB R31, RZ, R31 ;  /* 0x0000001fff1f723e */ /* 0x000fe400000010ff */
[----:B------:R-:W-:-:S05]  /*34d0*/  IADD3.X R5, R77, R21, R65, P4, P5 ;  /* 0x000000154d057210 */ /* 0x000fca00027ea441 */
[----:B------:R0:W-:Y:S01]  /*34e0*/  @P2 STG.E.U16 desc[UR38][R4.64+0x12], R31 ;  /* 0x0000121f04002986 */ /* 0x0001e2000c101526 */
[----:B------:R-:W-:Y:S05]  /*34f0*/  @!P3 BRA `(.L_x_76) ;  /* 0x000000000004b947 */ /* 0x000fea0003800000 */
[----:B------:R0:W5:Y:S02]  /*3500*/  LDG.E.LTC128B.U16 R83, desc[UR38][R40.64+0x20] ;  /* 0x0000202628537981 */ /* 0x000164000c1e1520 */
.L_x_76:
[----:B------:R-:W-:Y:S05]  /*3510*/  BSYNC B1 ;  /* 0x0000000000017941 */ /* 0x000fea0003800000 */
.L_x_75:
        /* <DEDUP_REMOVED lines=9> */
.L_x_78:
[----:B------:R-:W-:Y:S05]  /*35b0*/  BSYNC B1 ;  /* 0x0000000000017941 */ /* 0x000fea0003800000 */
.L_x_77:
        /* <DEDUP_REMOVED lines=9> */
.L_x_80:
[----:B------:R-:W-:Y:S05]  /*3650*/  BSYNC B1 ;  /* 0x0000000000017941 */ /* 0x000fea0003800000 */
.L_x_79:
        /* <DEDUP_REMOVED lines=9> */
.L_x_82:
[----:B------:R-:W-:Y:S05]  /*36f0*/  BSYNC B1 ;  /* 0x0000000000017941 */ /* 0x000fea0003800000 */
.L_x_81:
        /* <DEDUP_REMOVED lines=9> */
.L_x_84:
[----:B------:R-:W-:Y:S05]  /*3790*/  BSYNC B1 ;  /* 0x0000000000017941 */ /* 0x000fea0003800000 */
.L_x_83:
        /* <DEDUP_REMOVED lines=9> */
.L_x_86:
[----:B------:R-:W-:Y:S05]  /*3830*/  BSYNC B1 ;  /* 0x0000000000017941 */ /* 0x000fea0003800000 */
.L_x_85:
        /* <DEDUP_REMOVED lines=9> */
.L_x_88:
[----:B------:R-:W-:Y:S05]  /*38d0*/  BSYNC B1 ;  /* 0x0000000000017941 */ /* 0x000fea0003800000 */
.L_x_87:
        /* <DEDUP_REMOVED lines=9> */
.L_x_90:
[----:B------:R-:W-:Y:S05]  /*3970*/  BSYNC B1 ;  /* 0x0000000000017941 */ /* 0x000fea0003800000 */
.L_x_89:
[----:B------:R-:W-:Y:S05]  /*3980*/  @!P1 BRA `(.L_x_91) ;  /* 0x0000000800a89947 */ /* 0x000fea0003800000 */
[----:B0----5:R-:W-:-:S04]  /*3990*/  IMAD.U32 R6, R83, 0x10000, RZ ;  /* 0x0001000053067824 */ /* 0x021fc800078e00ff */
[----:B------:R-:W-:-:S04]  /*39a0*/  FMUL R6, R6, R57 ;  /* 0x0000003906067220 */ /* 0x000fc80000400000 */
[----:B------:R-:W-:-:S05]  /*39b0*/  FFMA R6, R39, R56, R6 ;  /* 0x0000003827067223 */ /* 0x000fca0000000006 */
[----:B------:R-:W-:-:S05]  /*39c0*/  F2FP.BF16.F32.PACK_AB R6, RZ, R6 ;  /* 0x00000006ff06723e */ /* 0x000fca00000010ff */
[----:B------:R0:W-:Y:S01]  /*39d0*/  STG.E.U16 desc[UR38][R4.64+0x32], R6 ;  /* 0x0000320604007986 */ /* 0x0001e2000c101526 */
[----:B------:R-:W-:Y:S05]  /*39e0*/  BRA `(.L_x_91) ;  /* 0x0000000800907947 */ /* 0x000fea0003800000 */
.L_x_30:
[----:B------:R-:W-:Y:S01]  /*39f0*/  ULDC.64 UR4, c[0x0][0x5c0] ;  /* 0x0001700000047ab9 */ /* 0x000fe20000000a00 */
[----:B------:R-:W-:Y:S01]  /*3a00*/  ISETP.GT.AND P5, PT, R3, 0x1, P3 ;  /* 0x000000010300780c */ /* 0x000fe20001fa4270 */
[-C--:B------:R-:W-:Y:S01]  /*3a10*/  FMUL R40, R40, R56.reuse ;  /* 0x0000003828287220 */ /* 0x080fe20000400000 */
[----:B------:R-:W-:Y:S01]  /*3a20*/  LEA R4, P1, R78, UR4, 0x1 ;  /* 0x000000044e047c11 */ /* 0x000fe2000f8208ff */
[-C--:B------:R-:W-:Y:S01]  /*3a30*/  FMUL R41, R41, R56.reuse ;  /* 0x0000003829297220 */ /* 0x080fe20000400000 */
[C---:B------:R-:W-:Y:S01]  /*3a40*/  IMAD.SHL.U32 R19, R58.reuse, 0x2, RZ ;  /* 0x000000023a137824 */ /* 0x040fe200078e00ff */
[----:B------:R-:W-:Y:S01]  /*3a50*/  SHF.L.U64.HI R15, R58, 0x1, R59 ;  /* 0x000000013a0f7819 */ /* 0x000fe2000001023b */
[-C--:B------:R-:W-:Y:S01]  /*3a60*/  FMUL R42, R42, R56.reuse ;  /* 0x000000382a2a7220 */ /* 0x080fe20000400000 */
[----:B------:R-:W-:Y:S01]  /*3a70*/  LEA.HI.X R5, R78, UR5, R81, 0x1, P1 ;  /* 0x000000054e057c11 */ /* 0x000fe200088f0c51 */
[-C--:B------:R-:W-:Y:S01]  /*3a80*/  FMUL R43, R43, R56.reuse ;  /* 0x000000382b2b7220 */ /* 0x080fe20000400000 */
[----:B------:R-:W-:Y:S01]  /*3a90*/  ISETP.GT.AND P1, PT, R74, 0x8, PT ;  /* 0x000000084a00780c */ /* 0x000fe20003f24270 */
[----:B------:R-:W-:Y:S01]  /*3aa0*/  FMUL R44, R44, R56 ;  /* 0x000000382c2c7220 */ /* 0x000fe20000400000 */
[----:B------:R-:W-:Y:S01]  /*3ab0*/  F2FP.BF16.F32.PACK_AB R40, RZ, R40 ;  /* 0x00000028ff28723e */ /* 0x000fe200000010ff */
[-C--:B------:R-:W-:Y:S01]  /*3ac0*/  FMUL R45, R45, R56.reuse ;  /* 0x000000382d2d7220 */ /* 0x080fe20000400000 */
[----:B------:R-:W-:Y:S01]  /*3ad0*/  F2FP.BF16.F32.PACK_AB R41, RZ, R41 ;  /* 0x00000029ff29723e */ /* 0x000fe200000010ff */
[----:B------:R-:W-:Y:S01]  /*3ae0*/  FMUL R46, R46, R56 ;  /* 0x000000382e2e7220 */ /* 0x000fe20000400000 */
[----:B------:R-:W-:Y:S01]  /*3af0*/  IADD3 R6, P4, R19, R4, RZ ;  /* 0x0000000413067210 */ /* 0x000fe20007f9e0ff */
[----:B------:R-:W-:Y:S01]  /*3b00*/  @P0 STG.E.U16 desc[UR38][R4.64], R40 ;  /* 0x0000002804000986 */ /* 0x000fe2000c101526 */
[----:B------:R-:W-:Y:S01]  /*3b10*/  ISETP.GT.AND P2, PT, R3, RZ, P1 ;  /* 0x000000ff0300720c */ /* 0x000fe20000f44270 */
[-C--:B------:R-:W-:Y:S01]  /*3b20*/  FMUL R47, R47, R56.reuse ;  /* 0x000000382f2f7220 */ /* 0x080fe20000400000 */
[----:B------:R-:W-:Y:S01]  /*3b30*/  ISETP.GT.AND P0, PT, R3, 0x1, P1 ;  /* 0x000000010300780c */ /* 0x000fe20000f04270 */
[----:B------:R-:W-:Y:S01]  /*3b40*/  @P5 STG.E.U16 desc[UR38][R4.64+0x2], R41 ;  /* 0x0000022904005986 */ /* 0x000fe2000c101526 */
[----:B------:R-:W-:Y:S01]  /*3b50*/  IMAD.X R7, R15, 0x1, R5, P4 ;  /* 0x000000010f077824 */ /* 0x000fe200020e0605 */
[C---:B------:R-:W-:Y:S01]  /*3b60*/  ISETP.GT.AND P4, PT, R3.reuse, 0x8, P3 ;  /* 0x000000080300780c */ /* 0x040fe20001f84270 */
[-C--:B------:R-:W-:Y:S01]  /*3b70*/  FMUL R48, R48, R56.reuse ;  /* 0x0000003830307220 */ /* 0x080fe20000400000 */
[----:B------:R-:W-:Y:S01]  /*3b80*/  ISETP.GT.AND P5, PT, R3, 0x9, P3 ;  /* 0x000000090300780c */ /* 0x000fe20001fa4270 */
[----:B------:R-:W-:Y:S01]  /*3b90*/  FMUL R49, R49, R56 ;  /* 0x0000003831317220 */ /* 0x000fe20000400000 */
[----:B------:R-:W-:Y:S01]  /*3ba0*/  F2FP.BF16.F32.PACK_AB R42, RZ, R42 ;  /* 0x0000002aff2a723e */ /* 0x000fe200000010ff */
[-C--:B------:R-:W-:Y:S01]  /*3bb0*/  FMUL R50, R50, R56.reuse ;  /* 0x0000003832327220 */ /* 0x080fe20000400000 */
[----:B------:R-:W-:Y:S01]  /*3bc0*/  F2FP.BF16.F32.PACK_AB R43, RZ, R43 ;  /* 0x0000002bff2b723e */ /* 0x000fe200000010ff */
[----:B------:R-:W-:Y:S01]  /*3bd0*/  FMUL R51, R51, R56 ;  /* 0x0000003833337220 */ /* 0x000fe20000400000 */
[----:B------:R-:W-:Y:S01]  /*3be0*/  F2FP.BF16.F32.PACK_AB R44, RZ, R44 ;  /* 0x0000002cff2c723e */ /* 0x000fe200000010ff */
[----:B------:R-:W-:Y:S01]  /*3bf0*/  @P2 STG.E.U16 desc[UR38][R6.64], R42 ;  /* 0x0000002a06002986 */ /* 0x000fe2000c101526 */
[----:B------:R-:W-:Y:S01]  /*3c00*/  F2FP.BF16.F32.PACK_AB R45, RZ, R45 ;  /* 0x0000002dff2d723e */ /* 0x000fe200000010ff */
[-C--:B------:R-:W-:Y:S01]  /*3c10*/  FMUL R53, R53, R56.reuse ;  /* 0x0000003835357220 */ /* 0x080fe20000400000 */
[C---:B------:R-:W-:Y:S01]  /*3c20*/  ISETP.GT.AND P2, PT, R3.reuse, 0x8, P1 ;  /* 0x000000080300780c */ /* 0x040fe20000f44270 */
[----:B------:R-:W-:Y:S01]  /*3c30*/  @P0 STG.E.U16 desc[UR38][R6.64+0x2], R43 ;  /* 0x0000022b06000986 */ /* 0x000fe2000c101526 */
[C---:B------:R-:W-:Y:S01]  /*3c40*/  ISETP.GT.AND P0, PT, R3.reuse, 0x9, P1 ;  /* 0x000000090300780c */ /* 0x040fe20000f04270 */
[----:B------:R-:W-:Y:S01]  /*3c50*/  FMUL R52, R52, R56 ;  /* 0x0000003834347220 */ /* 0x000fe20000400000 */
[----:B------:R-:W-:Y:S01]  /*3c60*/  F2FP.BF16.F32.PACK_AB R46, RZ, R46 ;  /* 0x0000002eff2e723e */ /* 0x000fe200000010ff */
[----:B------:R-:W-:Y:S01]  /*3c70*/  @P4 STG.E.U16 desc[UR38][R4.64+0x10], R44 ;  /* 0x0000102c04004986 */ /* 0x000fe2000c101526 */
[C---:B------:R-:W-:Y:S01]  /*3c80*/  ISETP.GT.AND P4, PT, R3.reuse, 0x10, P3 ;  /* 0x000000100300780c */ /* 0x040fe20001f84270 */
[-C--:B------:R-:W-:Y:S01]  /*3c90*/  FMUL R54, R54, R56.reuse ;  /* 0x0000003836367220 */ /* 0x080fe20000400000 */
[----:B------:R-:W-:Y:S01]  /*3ca0*/  F2FP.BF16.F32.PACK_AB R47, RZ, R47 ;  /* 0x0000002fff2f723e */ /* 0x000fe200000010ff */
[----:B------:R-:W-:Y:S01]  /*3cb0*/  @P5 STG.E.U16 desc[UR38][R4.64+0x12], R45 ;  /* 0x0000122d04005986 */ /* 0x000fe2000c101526 */
[----:B------:R-:W-:Y:S01]  /*3cc0*/  ISETP.GT.AND P5, PT, R3, 0x11, P3 ;  /* 0x000000110300780c */ /* 0x000fe20001fa4270 */
[----:B------:R-:W-:Y:S01]  /*3cd0*/  FMUL R55, R55, R56 ;  /* 0x0000003837377220 */ /* 0x000fe20000400000 */
[----:B------:R-:W-:Y:S01]  /*3ce0*/  F2FP.BF16.F32.PACK_AB R48, RZ, R48 ;  /* 0x00000030ff30723e */ /* 0x000fe200000010ff */
[----:B------:R-:W-:Y:S01]  /*3cf0*/  @P2 STG.E.U16 desc[UR38][R6.64+0x10], R46 ;  /* 0x0000102e06002986 */ /* 0x000fe2000c101526 */
[----:B------:R-:W-:Y:S01]  /*3d00*/  F2FP.BF16.F32.PACK_AB R49, RZ, R49 ;  /* 0x00000031ff31723e */ /* 0x000fe200000010ff */
[----:B------:R-:W-:Y:S01]  /*3d10*/  FMUL R24, R24, R56 ;  /* 0x0000003818187220 */ /* 0x000fe20000400000 */
[----:B------:R-:W-:Y:S01]  /*3d20*/  ISETP.GT.AND P2, PT, R3, 0x10, P1 ;  /* 0x000000100300780c */ /* 0x000fe20000f44270 */
[----:B------:R-:W-:Y:S01]  /*3d30*/  @P0 STG.E.U16 desc[UR38][R6.64+0x12], R47 ;  /* 0x0000122f06000986 */ /* 0x000fe2000c101526 */
[----:B------:R-:W-:Y:S01]  /*3d40*/  F2FP.BF16.F32.PACK_AB R50, RZ, R50 ;  /* 0x00000032ff32723e */ /* 0x000fe200000010ff */
[----:B------:R-:W-:Y:S01]  /*3d50*/  IMAD R9, R13, 0xf0, RZ ;  /* 0x000000f00d097824 */ /* 0x000fe200078e02ff */
[----:B------:R-:W-:Y:S01]  /*3d60*/  F2FP.BF16.F32.PACK_AB R51, RZ, R51 ;  /* 0x00000033ff33723e */ /* 0x000fe200000010ff */
[----:B------:R-:W-:Y:S01]  /*3d70*/  @P4 STG.E.U16 desc[UR38][R4.64+0x20], R48 ;  /* 0x0000203004004986 */ /* 0x000fe2000c101526 */
[C---:B------:R-:W-:Y:S01]  /*3d80*/  ISETP.GT.AND P4, PT, R3.reuse, 0x11, P1 ;  /* 0x000000110300780c */ /* 0x040fe20000f84270 */
[----:B------:R-:W-:Y:S01]  /*3d90*/  IMAD.WIDE.U32 R10, R12, 0xf0, R6 ;  /* 0x000000f00c0a7825 */ /* 0x000fe200078e0006 */
[----:B------:R-:W-:Y:S01]  /*3da0*/  F2FP.BF16.F32.PACK_AB R53, RZ, R53 ;  /* 0x00000035ff35723e */ /* 0x000fe200000010ff */
[----:B------:R-:W-:Y:S01]  /*3db0*/  @P5 STG.E.U16 desc[UR38][R4.64+0x22], R49 ;  /* 0x0000223104005986 */ /* 0x000fe2000c101526 */
[----:B------:R-:W-:Y:S01]  /*3dc0*/  ISETP.GT.AND P5, PT, R3, 0x18, P3 ;  /* 0x000000180300780c */ /* 0x000fe20001fa4270 */
[-C--:B------:R-:W-:Y:S01]  /*3dd0*/  FMUL R25, R25, R56.reuse ;  /* 0x0000003819197220 */ /* 0x080fe20000400000 */
[----:B------:R-:W-:Y:S01]  /*3de0*/  ISETP.GT.AND P3, PT, R3, 0x19, P3 ;  /* 0x000000190300780c */ /* 0x000fe20001f64270 */
[----:B------:R-:W-:Y:S01]  /*3df0*/  @P2 STG.E.U16 desc[UR38][R6.64+0x20], R50 ;  /* 0x0000203206002986 */ /* 0x000fe2000c101526 */
[----:B------:R-:W-:Y:S01]  /*3e00*/  ISETP.GT.AND P2, PT, R74, 0x80, PT ;  /* 0x000000804a00780c */ /* 0x000fe20003f44270 */
[----:B------:R-:W-:Y:S01]  /*3e10*/  FMUL R26, R26, R56 ;  /* 0x000000381a1a7220 */ /* 0x000fe20000400000 */
[----:B------:R-:W-:Y:S01]  /*3e20*/  F2FP.BF16.F32.PACK_AB R52, RZ, R52 ;  /* 0x00000034ff34723e */ /* 0x000fe200000010ff */
[----:B------:R-:W-:Y:S01]  /*3e30*/  FMUL R27, R27, R56 ;  /* 0x000000381b1b7220 */ /* 0x000fe20000400000 */
[----:B------:R-:W-:Y:S01]  /*3e40*/  F2FP.BF16.F32.PACK_AB R54, RZ, R54 ;  /* 0x00000036ff36723e */ /* 0x000fe200000010ff */
[----:B------:R-:W-:Y:S01]  /*3e50*/  @P4 STG.E.U16 desc[UR38][R6.64+0x22], R51 ;  /* 0x0000223306004986 */ /* 0x000fe2000c101526 */
[C---:B------:R-:W-:Y:S01]  /*3e60*/  ISETP.GT.AND P4, PT, R3.reuse, 0x18, P1 ;  /* 0x000000180300780c */ /* 0x040fe20000f84270 */
[-C--:B------:R-:W-:Y:S01]  /*3e70*/  FMUL R28, R28, R56.reuse ;  /* 0x000000381c1c7220 */ /* 0x080fe20000400000 */
[C---:B------:R-:W-:Y:S01]  /*3e80*/  ISETP.GT.AND P1, PT, R3.reuse, 0x19, P1 ;  /* 0x000000190300780c */ /* 0x040fe20000f24270 */
[----:B------:R-:W-:Y:S01]  /*3e90*/  @P5 STG.E.U16 desc[UR38][R4.64+0x30], R52 ;  /* 0x0000303404005986 */ /* 0x000fe2000c101526 */
[----:B------:R-:W-:Y:S01]  /*3ea0*/  ISETP.GT.AND P5, PT, R3, 0x1, P2 ;  /* 0x000000010300780c */ /* 0x000fe200017a4270 */
[-C--:B------:R-:W-:Y:S01]  /*3eb0*/  FMUL R29, R29, R56.reuse ;  /* 0x000000381d1d7220 */ /* 0x080fe20000400000 */
[----:B------:R-:W-:Y:S01]  /*3ec0*/  F2FP.BF16.F32.PACK_AB R55, RZ, R55 ;  /* 0x00000037ff37723e */ /* 0x000fe200000010ff */
[----:B------:R0:W-:Y:S01]  /*3ed0*/  @P3 STG.E.U16 desc[UR38][R4.64+0x32], R53 ;  /* 0x0000323504003986 */ /* 0x0001e2000c101526 */
[----:B------:R-:W-:Y:S01]  /*3ee0*/  ISETP.GT.AND P3, PT, R3, RZ, P2 ;  /* 0x000000ff0300720c */ /* 0x000fe20001764270 */
[----:B------:R-:W-:Y:S01]  /*3ef0*/  FMUL R30, R30, R56 ;  /* 0x000000381e1e7220 */ /* 0x000fe20000400000 */
[----:B------:R-:W-:Y:S01]  /*3f00*/  F2FP.BF16.F32.PACK_AB R24, RZ, R24 ;  /* 0x00000018ff18723e */ /* 0x000fe200000010ff */
[-C--:B------:R-:W-:Y:S01]  /*3f10*/  FMUL R31, R31, R56.reuse ;  /* 0x000000381f1f7220 */ /* 0x080fe20000400000 */
[----:B------:R-:W-:Y:S01]  /*3f20*/  ISETP.GT.AND P0, PT, R74, 0x88, PT ;  /* 0x000000884a00780c */ /* 0x000fe20003f04270 */
[----:B------:R-:W-:Y:S01]  /*3f30*/  @P4 STG.E.U16 desc[UR38][R6.64+0x30], R54 ;  /* 0x0000303606004986 */ /* 0x000fe2000c101526 */
[----:B------:R-:W-:Y:S01]  /*3f40*/  F2FP.BF16.F32.PACK_AB R25, RZ, R25 ;  /* 0x00000019ff19723e */ /* 0x000fe200000010ff */
[----:B------:R-:W-:Y:S01]  /*3f50*/  FMUL R32, R32, R56 ;  /* 0x0000003820207220 */ /* 0x000fe20000400000 */
[C---:B------:R-:W-:Y:S01]  /*3f60*/  ISETP.GT.AND P4, PT, R3.reuse, 0x8, P2 ;  /* 0x000000080300780c */ /* 0x040fe20001784270 */
[----:B------:R1:W-:Y:S01]  /*3f70*/  @P1 STG.E.U16 desc[UR38][R6.64+0x32], R55 ;  /* 0x0000323706001986 */ /* 0x0003e2000c101526 */
[----:B------:R-:W-:Y:S01]  /*3f80*/  ISETP.GT.AND P1, PT, R3, RZ, P0 ;  /* 0x000000ff0300720c */ /* 0x000fe20000724270 */
[----:B0-----:R-:W-:Y:S01]  /*3f90*/  IMAD.IADD R5, R11, 0x1, R9 ;  /* 0x000000010b057824 */ /* 0x001fe200078e0209 */
[----:B------:R-:W-:Y:S01]  /*3fa0*/  F2FP.BF16.F32.PACK_AB R26, RZ, R26 ;  /* 0x0000001aff1a723e */ /* 0x000fe200000010ff */
[--C-:B------:R-:W-:Y:S01]  /*3fb0*/  @P3 IMAD.MOV.U32 R4, RZ, RZ, R10.reuse ;  /* 0x000000ffff043224 */ /* 0x100fe200078e000a */
[----:B------:R-:W-:Y:S01]  /*3fc0*/  F2FP.BF16.F32.PACK_AB R27, RZ, R27 ;  /* 0x0000001bff1b723e */ /* 0x000fe200000010ff */
[----:B------:R-:W-:Y:S01]  /*3fd0*/  FMUL R33, R33, R56 ;  /* 0x0000003821217220 */ /* 0x000fe20000400000 */
[----:B------:R-:W-:Y:S01]  /*3fe0*/  F2FP.BF16.F32.PACK_AB R28, RZ, R28 ;  /* 0x0000001cff1c723e */ /* 0x000fe200000010ff */
[-C--:B------:R-:W-:Y:S01]  /*3ff0*/  FMUL R34, R34, R56.reuse ;  /* 0x0000003822227220 */ /* 0x080fe20000400000 */
[----:B------:R0:W-:Y:S01]  /*4000*/  @P3 STG.E.U16 desc[UR38][R4.64], R24 ;  /* 0x0000001804003986 */ /* 0x0001e2000c101526 */
[----:B------:R-:W-:Y:S01]  /*4010*/  ISETP.GT.AND P3, PT, R3, 0x1, P0 ;  /* 0x000000010300780c */ /* 0x000fe20000764270 */
[----:B------:R-:W-:Y:S01]  /*4020*/  FMUL R35, R35, R56 ;  /* 0x0000003823237220 */ /* 0x000fe20000400000 */
[----:B-1----:R-:W-:Y:S01]  /*4030*/  IMAD.IADD R7, R9, 0x1, R11 ;  /* 0x0000000109077824 */ /* 0x002fe200078e020b */
[----:B------:R-:W-:Y:S01]  /*4040*/  F2FP.BF16.F32.PACK_AB R29, RZ, R29 ;  /* 0x0000001dff1d723e */ /* 0x000fe200000010ff */
[--C-:B------:R-:W-:Y:S01]  /*4050*/  @P4 IMAD.MOV.U32 R6, RZ, RZ, R10.reuse ;  /* 0x000000ffff064224 */ /* 0x100fe200078e000a */
[----:B------:R-:W-:Y:S01]  /*4060*/  F2FP.BF16.F32.PACK_AB R30, RZ, R30 ;  /* 0x0000001eff1e723e */ /* 0x000fe200000010ff */
[-C--:B------:R-:W-:Y:S01]  /*4070*/  FMUL R36, R36, R56.reuse ;  /* 0x0000003824247220 */ /* 0x080fe20000400000 */
[----:B------:R-:W-:Y:S01]  /*4080*/  F2FP.BF16.F32.PACK_AB R31, RZ, R31 ;  /* 0x0000001fff1f723e */ /* 0x000fe200000010ff */
[----:B------:R-:W-:Y:S01]  /*4090*/  FMUL R37, R37, R56 ;  /* 0x0000003825257220 */ /* 0x000fe20000400000 */
[----:B------:R-:W-:Y:S01]  /*40a0*/  F2FP.BF16.F32.PACK_AB R32, RZ, R32 ;  /* 0x00000020ff20723e */ /* 0x000fe200000010ff */
[-C--:B------:R-:W-:Y:S01]  /*40b0*/  FMUL R38, R38, R56.reuse ;  /* 0x0000003826267220 */ /* 0x080fe20000400000 */
[----:B0-----:R-:W-:Y:S01]  /*40c0*/  @P5 IMAD.MOV.U32 R4, RZ, RZ, R10 ;  /* 0x000000ffff045224 */ /* 0x001fe200078e000a */
[----:B------:R-:W-:Y:S01]  /*40d0*/  F2FP.BF16.F32.PACK_AB R33, RZ, R33 ;  /* 0x00000021ff21723e */ /* 0x000fe200000010ff */
[----:B------:R-:W-:Y:S01]  /*40e0*/  FMUL R39, R39, R56 ;  /* 0x0000003827277220 */ /* 0x000fe20000400000 */
[----:B------:R-:W-:-:S02]  /*40f0*/  F2FP.BF16.F32.PACK_AB R34, RZ, R34 ;  /* 0x00000022ff22723e */ /* 0x000fc400000010ff */
[----:B------:R0:W-:Y:S01]  /*4100*/  @P5 STG.E.U16 desc[UR38][R4.64+0x2], R25 ;  /* 0x0000021904005986 */ /* 0x0001e2000c101526 */
[----:B------:R-:W-:Y:S02]  /*4110*/  F2FP.BF16.F32.PACK_AB R35, RZ, R35 ;  /* 0x00000023ff23723e */ /* 0x000fe400000010ff */
[----:B------:R-:W-:Y:S02]  /*4120*/  F2FP.BF16.F32.PACK_AB R36, RZ, R36 ;  /* 0x00000024ff24723e */ /* 0x000fe400000010ff */
[----:B------:R-:W-:Y:S02]  /*4130*/  F2FP.BF16.F32.PACK_AB R37, RZ, R37 ;  /* 0x00000025ff25723e */ /* 0x000fe400000010ff */
[----:B------:R-:W-:Y:S02]  /*4140*/  F2FP.BF16.F32.PACK_AB R38, RZ, R38 ;  /* 0x00000026ff26723e */ /* 0x000fe400000010ff */
[----:B------:R-:W-:Y:S02]  /*4150*/  F2FP.BF16.F32.PACK_AB R39, RZ, R39 ;  /* 0x00000027ff27723e */ /* 0x000fe400000010ff */
[----:B0-----:R-:W-:-:S05]  /*4160*/  IADD3 R4, P5, R19, R10, RZ ;  /* 0x0000000a13047210 */ /* 0x001fca0007fbe0ff */
[----:B------:R-:W-:Y:S01]  /*4170*/  IMAD.X R5, R15, 0x1, R5, P5 ;  /* 0x000000010f057824 */ /* 0x000fe200028e0605 */
[----:B------:R-:W-:-:S04]  /*4180*/  ISETP.GT.AND P5, PT, R3, 0x9, P0 ;  /* 0x000000090300780c */ /* 0x000fc800007a4270 */
[----:B------:R-:W-:Y:S01]  /*4190*/  @P1 STG.E.U16 desc[UR38][R4.64], R26 ;  /* 0x0000001a04001986 */ /* 0x000fe2000c101526 */
[----:B------:R-:W-:-:S03]  /*41a0*/  ISETP.GT.AND P1, PT, R3, 0x9, P2 ;  /* 0x000000090300780c */ /* 0x000fc60001724270 */
[----:B------:R0:W-:Y:S01]  /*41b0*/  @P3 STG.E.U16 desc[UR38][R4.64+0x2], R27 ;  /* 0x0000021b04003986 */ /* 0x0001e2000c101526 */
[----:B------:R-:W-:-:S03]  /*41c0*/  ISETP.GT.AND P3, PT, R3, 0x8, P0 ;  /* 0x000000080300780c */ /* 0x000fc60000764270 */
[----:B------:R-:W-:Y:S01]  /*41d0*/  @P4 STG.E.U16 desc[UR38][R6.64+0x10], R28 ;  /* 0x0000101c06004986 */ /* 0x000fe2000c101526 */
[----:B------:R-:W-:-:S05]  /*41e0*/  IADD3 R8, P4, R19, R10, RZ ;  /* 0x0000000a13087210 */ /* 0x000fca0007f9e0ff */
[----:B------:R-:W-:Y:S01]  /*41f0*/  IMAD.X R9, R7, 0x1, R15, P4 ;  /* 0x0000000107097824 */ /* 0x000fe200020e060f */
[----:B------:R-:W-:Y:S01]  /*4200*/  ISETP.GT.AND P4, PT, R3, 0x10, P2 ;  /* 0x000000100300780c */ /* 0x000fe20001784270 */
[----:B0-----:R-:W-:Y:S02]  /*4210*/  @P1 IMAD.MOV.U32 R4, RZ, RZ, R10 ;  /* 0x000000ffff041224 */ /* 0x001fe400078e000a */
[----:B------:R-:W-:-:S05]  /*4220*/  @P1 IMAD.MOV.U32 R5, RZ, RZ, R7 ;  /* 0x000000ffff051224 */ /* 0x000fca00078e0007 */
[----:B------:R0:W-:Y:S01]  /*4230*/  @P1 STG.E.U16 desc[UR38][R4.64+0x12], R29 ;  /* 0x0000121d04001986 */ /* 0x0001e2000c101526 */
[----:B------:R-:W-:-:S03]  /*4240*/  ISETP.GT.AND P1, PT, R3, 0x18, P2 ;  /* 0x000000180300780c */ /* 0x000fc60001724270 */
[----:B------:R-:W-:Y:S01]  /*4250*/  @P3 STG.E.U16 desc[UR38][R8.64+0x10], R30 ;  /* 0x0000101e08003986 */ /* 0x000fe2000c101526 */
[C---:B------:R-:W-:Y:S02]  /*4260*/  ISETP.GT.AND P3, PT, R3.reuse, 0x11, P2 ;  /* 0x000000110300780c */ /* 0x040fe40001764270 */
[----:B------:R-:W-:Y:S01]  /*4270*/  ISETP.GT.AND P2, PT, R3, 0x19, P2 ;  /* 0x000000190300780c */ /* 0x000fe20001744270 */
[----:B0-----:R-:W-:Y:S02]  /*4280*/  @P5 IMAD.MOV.U32 R4, RZ, RZ, R8 ;  /* 0x000000ffff045224 */ /* 0x001fe400078e0008 */
[----:B------:R-:W-:-:S04]  /*4290*/  @P5 IMAD.MOV.U32 R5, RZ, RZ, R9 ;  /* 0x000000ffff055224 */ /* 0x000fc800078e0009 */
[----:B------:R-:W-:Y:S01]  /*42a0*/  @P1 IMAD.MOV.U32 R6, RZ, RZ, R10 ;  /* 0x000000ffff061224 */ /* 0x000fe200078e000a */
[----:B------:R0:W-:Y:S01]  /*42b0*/  @P5 STG.E.U16 desc[UR38][R4.64+0x12], R31 ;  /* 0x0000121f04005986 */ /* 0x0001e2000c101526 */
[----:B------:R-:W-:-:S04]  /*42c0*/  ISETP.GT.AND P5, PT, R3, 0x10, P0 ;  /* 0x000000100300780c */ /* 0x000fc800007a4270 */
[--C-:B------:R-:W-:Y:S02]  /*42d0*/  @P2 IMAD.MOV.U32 R11, RZ, RZ, R7.reuse ;  /* 0x000000ffff0b2224 */ /* 0x100fe400078e0007 */
[----:B0-----:R-:W-:Y:S02]  /*42e0*/  @P4 IMAD.MOV.U32 R4, RZ, RZ, R10 ;  /* 0x000000ffff044224 */ /* 0x001fe400078e000a */
[----:B------:R-:W-:-:S05]  /*42f0*/  @P4 IMAD.MOV.U32 R5, RZ, RZ, R7 ;  /* 0x000000ffff054224 */ /* 0x000fca00078e0007 */
[----:B------:R0:W-:Y:S01]  /*4300*/  @P4 STG.E.U16 desc[UR38][R4.64+0x20], R32 ;  /* 0x0000202004004986 */ /* 0x0001e2000c101526 */
[----:B------:R-:W-:Y:S01]  /*4310*/  ISETP.GT.AND P4, PT, R3, 0x11, P0 ;  /* 0x000000110300780c */ /* 0x000fe20000784270 */
[----:B0-----:R-:W-:Y:S02]  /*4320*/  @P3 IMAD.MOV.U32 R4, RZ, RZ, R10 ;  /* 0x000000ffff043224 */ /* 0x001fe400078e000a */
[----:B------:R-:W-:-:S05]  /*4330*/  @P3 IMAD.MOV.U32 R5, RZ, RZ, R7 ;  /* 0x000000ffff053224 */ /* 0x000fca00078e0007 */
[----:B------:R0:W-:Y:S01]  /*4340*/  @P3 STG.E.U16 desc[UR38][R4.64+0x22], R33 ;  /* 0x0000222104003986 */ /* 0x0001e2000c101526 */
[C---:B------:R-:W-:Y:S02]  /*4350*/  ISETP.GT.AND P3, PT, R3.reuse, 0x18, P0 ;  /* 0x000000180300780c */ /* 0x040fe40000764270 */
[----:B------:R-:W-:Y:S01]  /*4360*/  ISETP.GT.AND P0, PT, R3, 0x19, P0 ;  /* 0x000000190300780c */ /* 0x000fe20000704270 */
[----:B0-----:R-:W-:Y:S02]  /*4370*/  @P5 IMAD.MOV.U32 R4, RZ, RZ, R8 ;  /* 0x000000ffff045224 */ /* 0x001fe400078e0008 */
[----:B------:R-:W-:-:S05]  /*4380*/  @P5 IMAD.MOV.U32 R5, RZ, RZ, R9 ;  /* 0x000000ffff055224 */ /* 0x000fca00078e0009 */
[----:B------:R0:W-:Y:S02]  /*4390*/  @P5 STG.E.U16 desc[UR38][R4.64+0x20], R34 ;  /* 0x0000202204005986 */ /* 0x0001e4000c101526 */
[----:B0-----:R-:W-:Y:S02]  /*43a0*/  @P4 IMAD.MOV.U32 R4, RZ, RZ, R8 ;  /* 0x000000ffff044224 */ /* 0x001fe400078e0008 */
[----:B------:R-:W-:-:S05]  /*43b0*/  @P4 IMAD.MOV.U32 R5, RZ, RZ, R9 ;  /* 0x000000ffff054224 */ /* 0x000fca00078e0009 */
[----:B------:R0:W-:Y:S04]  /*43c0*/  @P4 STG.E.U16 desc[UR38][R4.64+0x22], R35 ;  /* 0x0000222304004986 */ /* 0x0001e8000c101526 */
[----:B------:R1:W-:Y:S04]  /*43d0*/  @P1 STG.E.U16 desc[UR38][R6.64+0x30], R36 ;  /* 0x0000302406001986 */ /* 0x0003e8000c101526 */
[----:B------:R1:W-:Y:S01]  /*43e0*/  @P2 STG.E.U16 desc[UR38][R10.64+0x32], R37 ;  /* 0x000032250a002986 */ /* 0x0003e2000c101526 */
[----:B0-----:R-:W-:Y:S02]  /*43f0*/  @P3 IMAD.MOV.U32 R4, RZ, RZ, R8 ;  /* 0x000000ffff043224 */ /* 0x001fe400078e0008 */
[----:B------:R-:W-:-:S05]  /*4400*/  @P3 IMAD.MOV.U32 R5, RZ, RZ, R9 ;  /* 0x000000ffff053224 */ /* 0x000fca00078e0009 */
[----:B------:R1:W-:Y:S04]  /*4410*/  @P3 STG.E.U16 desc[UR38][R4.64+0x30], R38 ;  /* 0x0000302604003986 */ /* 0x0003e8000c101526 */
[----:B------:R1:W-:Y:S02]  /*4420*/  @P0 STG.E.U16 desc[UR38][R8.64+0x32], R39 ;  /* 0x0000322708000986 */ /* 0x0003e4000c101526 */
.L_x_91:
[----:B------:R-:W-:Y:S05]  /*4430*/  BSYNC B0 ;  /* 0x0000000000007941 */ /* 0x000fea0003800000 */
.L_x_29:
[----:B------:R-:W-:Y:S01]  /*4440*/  IADD3 R16, P0, R16, UR36, RZ ;  /* 0x0000002410107c10 */ /* 0x000fe2000ff1e0ff */
[----:B------:R-:W-:Y:S01]  /*4450*/  ULDC.64 UR4, c[0x0][0x650] ;  /* 0x0001940000047ab9 */ /* 0x000fe20000000a00 */
[----:B------:R-:W-:Y:S01]  /*4460*/  PRMT R3, RZ, 0x7610, R3 ;  /* 0x00007610ff037816 */ /* 0x000fe20000000003 */
[----:B------:R-:W-:Y:S01]  /*4470*/  IMAD.MOV.U32 R68, RZ, RZ, -0x1 ;  /* 0xffffffffff447424 */ /* 0x000fe200078e00ff */
[----:B------:R-:W-:Y:S01]  /*4480*/  IADD3.X R17, R17, UR42, RZ, P0, !PT ;  /* 0x0000002a11117c10 */ /* 0x000fe200087fe4ff */
[----:B------:R-:W-:Y:S01]  /*4490*/  IMAD.MOV.U32 R19, RZ, RZ, -0x1 ;  /* 0xffffffffff137424 */ /* 0x000fe200078e00ff */
[----:B------:R-:W-:-:S04]  /*44a0*/  ISETP.GE.U32.AND P0, PT, R16, UR4, PT ;  /* 0x0000000410007c0c */ /* 0x000fc8000bf06070 */
[----:B------:R-:W-:-:S13]  /*44b0*/  ISETP.GE.U32.AND.EX P0, PT, R17, UR5, PT, P0 ;  /* 0x0000000511007c0c */ /* 0x000fda000bf06100 */
[----:B------:R-:W-:Y:S05]  /*44c0*/  @P0 BRA `(.L_x_92) ;  /* 0x0000000400500947 */ /* 0x000fea0003800000 */
[----:B-1----:R-:W1:Y:S01]  /*44d0*/  LDC.64 R10, c[0x0][0x628] ;  /* 0x00018a00ff0a7b82 */ /* 0x002e620000000a00 */
[----:B------:R-:W1:Y:S01]  /*44e0*/  S2R R12, SR_CTAID.X ;  /* 0x00000000000c7919 */ /* 0x000e620000002500 */
[----:B------:R-:W-:Y:S02]  /*44f0*/  IMAD.MOV.U32 R8, RZ, RZ, R16 ;  /* 0x000000ffff087224 */ /* 0x000fe400078e0010 */
[----:B0-----:R-:W-:Y:S01]  /*4500*/  IMAD.MOV.U32 R9, RZ, RZ, R17 ;  /* 0x000000ffff097224 */ /* 0x001fe200078e0011 */
[----:B------:R-:W0:Y:S03]  /*4510*/  S2R R20, SR_CTAID.Y ;  /* 0x0000000000147919 */ /* 0x000e260000002600 */
[----:B------:R-:W0:Y:S08]  /*4520*/  LDC R0, c[0x0][0x630] ;  /* 0x00018c00ff007b82 */ /* 0x000e300000000800 */
[----:B------:R-:W0:Y:S01]  /*4530*/  LDC.64 R14, c[0x0][0x620] ;  /* 0x00018800ff0e7b82 */ /* 0x000e220000000a00 */
[----:B-1----:R-:W-:-:S04]  /*4540*/  ISETP.NE.U32.AND P0, PT, R10, RZ, PT ;  /* 0x000000ff0a00720c */ /* 0x002fc80003f05070 */
[----:B------:R-:W-:-:S13]  /*4550*/  ISETP.NE.AND.EX P0, PT, R11, RZ, PT, P0 ;  /* 0x000000ff0b00720c */ /* 0x000fda0003f05300 */
[----:B0-----:R-:W-:Y:S05]  /*4560*/  @!P0 BRA `(.L_x_93) ;  /* 0x0000000000288947 */ /* 0x001fea0003800000 */
        /* <DEDUP_REMOVED lines=10> */
.L_x_93:
[-CC-:B------:R-:W-:Y:S01]  /*4610*/  SHF.R.U64 R19, R8, R0.reuse, R9.reuse ;  /* 0x0000000008137219 */ /* 0x180fe20000001209 */
[----:B------:R-:W0:Y:S01]  /*4620*/  LDC.64 R26, c[0x0][0x640] ;  /* 0x00019000ff1a7b82 */ /* 0x000e220000000a00 */
[----:B------:R-:W-:Y:S01]  /*4630*/  SHF.R.U32.HI R0, RZ, R0, R9 ;  /* 0x00000000ff007219 */ /* 0x000fe20000011609 */
[----:B------:R-:W-:Y:S01]  /*4640*/  ULDC UR4, c[0x0][0x150] ;  /* 0x0000540000047ab9 */ /* 0x000fe20000000800 */
[----:B------:R-:W-:Y:S02]  /*4650*/  IADD3 R3, P0, RZ, -R19, RZ ;  /* 0x80000013ff037210 */ /* 0x000fe40007f1e0ff */
[----:B------:R-:W-:-:S03]  /*4660*/  I2FP.F32.U32 R7, R12 ;  /* 0x0000000c00077245 */ /* 0x000fc60000201000 */
[----:B------:R-:W1:Y:S01]  /*4670*/  LDC R6, c[0x0][0x618] ;  /* 0x00018600ff067b82 */ /* 0x000e620000000800 */
[----:B------:R-:W-:Y:S02]  /*4680*/  IMAD.X R5, RZ, RZ, ~R0, P0 ;  /* 0x000000ffff057224 */ /* 0x000fe400000e0e00 */
[----:B------:R-:W-:Y:S01]  /*4690*/  FMUL R7, R7, UR4 ;  /* 0x0000000407077c20 */ /* 0x000fe20008400000 */
[----:B------:R-:W-:Y:S01]  /*46a0*/  ULDC UR4, c[0x0][0x154] ;  /* 0x0000550000047ab9 */ /* 0x000fe20000000800 */
[-C--:B------:R-:W-:Y:S02]  /*46b0*/  IMAD R0, R5, R14.reuse, RZ ;  /* 0x0000000e05007224 */ /* 0x080fe400078e02ff */
[C---:B------:R-:W-:Y:S01]  /*46c0*/  IMAD.WIDE.U32 R4, R3.reuse, R14, R16 ;  /* 0x0000000e03047225 */ /* 0x040fe200078e0010 */
[----:B------:R-:W2:Y:S01]  /*46d0*/  LDC R8, c[0x0][0x608] ;  /* 0x00018200ff087b82 */ /* 0x000ea20000000800 */
[----:B------:R-:W3:Y:S02]  /*46e0*/  F2I.U32.TRUNC.NTZ R7, R7 ;  /* 0x0000000700077305 */ /* 0x000ee4000020f000 */
[----:B------:R-:W-:Y:S01]  /*46f0*/  IMAD R3, R3, R15, R0 ;  /* 0x0000000f03037224 */ /* 0x000fe200078e0200 */
[----:B------:R-:W-:-:S03]  /*4700*/  I2FP.F32.U32 R0, R20 ;  /* 0x0000001400007245 */ /* 0x000fc60000201000 */
[----:B------:R-:W-:Y:S01]  /*4710*/  IMAD.IADD R3, R5, 0x1, R3 ;  /* 0x0000000105037824 */ /* 0x000fe200078e0203 */
[----:B------:R-:W4:Y:S01]  /*4720*/  LDC R11, c[0x0][0x658] ;  /* 0x00019600ff0b7b82 */ /* 0x000f220000000800 */
[----:B0-----:R-:W-:-:S04]  /*4730*/  ISETP.NE.U32.AND P0, PT, R26, RZ, PT ;  /* 0x000000ff1a00720c */ /* 0x001fc80003f05070 */
[----:B------:R-:W-:-:S03]  /*4740*/  ISETP.NE.AND.EX P0, PT, R27, RZ, PT, P0 ;  /* 0x000000ff1b00720c */ /* 0x000fc60003f05300 */
[----:B------:R-:W0:Y:S01]  /*4750*/  LDC R9, c[0x0][0x144] ;  /* 0x00005100ff097b82 */ /* 0x000e220000000800 */
[-C--:B-1----:R-:W-:Y:S01]  /*4760*/  SHF.R.U64 R10, R4, R6.reuse, R3 ;  /* 0x00000006040a7219 */ /* 0x082fe20000001203 */
[----:B---3--:R-:W-:Y:S01]  /*4770*/  IMAD.MOV R7, RZ, RZ, -R7 ;  /* 0x000000ffff077224 */ /* 0x008fe200078e0a07 */
[----:B------:R-:W-:Y:S01]  /*4780*/  SHF.R.U32.HI R3, RZ, R6, R3 ;  /* 0x00000006ff037219 */ /* 0x000fe20000011603 */
[----:B------:R-:W-:-:S04]  /*4790*/  FMUL R6, R0, UR4 ;  /* 0x0000000400067c20 */ /* 0x000fc80008400000 */
[----:B------:R-:W1:Y:S01]  /*47a0*/  LDC R21, c[0x0][0x148] ;  /* 0x00005200ff157b82 */ /* 0x000e620000000800 */
[----:B------:R3:W0:Y:S01]  /*47b0*/  F2I.U32.TRUNC.NTZ R14, R6 ;  /* 0x00000006000e7305 */ /* 0x000622000020f000 */
[-CC-:B--2---:R-:W-:Y:S02]  /*47c0*/  SHF.R.U64 R13, R10, R8.reuse, R3.reuse ;  /* 0x000000080a0d7219 */ /* 0x184fe40000001203 */
[----:B------:R-:W-:-:S04]  /*47d0*/  SHF.R.U32.HI R0, RZ, R8, R3 ;  /* 0x00000008ff007219 */ /* 0x000fc80000011603 */
[----:B------:R-:W2:Y:S01]  /*47e0*/  LDC R24, c[0x0][0x600] ;  /* 0x00018000ff187b82 */ /* 0x000ea20000000800 */
[-CC-:B----4-:R-:W-:Y:S02]  /*47f0*/  SHF.R.U64 R15, R13, R11.reuse, R0.reuse ;  /* 0x0000000b0d0f7219 */ /* 0x190fe40000001200 */
[----:B------:R-:W-:-:S03]  /*4800*/  SHF.R.U32.HI R5, RZ, R11, R0 ;  /* 0x0000000bff057219 */ /* 0x000fc60000011600 */
[----:B------:R-:W-:Y:S02]  /*4810*/  IMAD.MOV.U32 R4, RZ, RZ, R15 ;  /* 0x000000ffff047224 */ /* 0x000fe400078e000f */
[----:B------:R-:W4:Y:S01]  /*4820*/  LDC R28, c[0x0][0x648] ;  /* 0x00019200ff1c7b82 */ /* 0x000f220000000800 */
[----:B0-----:R-:W-:-:S07]  /*4830*/  IMAD R25, R9, R7, R12 ;  /* 0x0000000709197224 */ /* 0x001fce00078e020c */
[----:B------:R-:W0:Y:S08]  /*4840*/  LDC R29, c[0x0][0x638] ;  /* 0x00018e00ff1d7b82 */ /* 0x000e300000000800 */
[----:B------:R-:W0:Y:S01]  /*4850*/  LDC R30, c[0x0][0x610] ;  /* 0x00018400ff1e7b82 */ /* 0x000e220000000800 */
[----:B-123--:R-:W-:Y:S05]  /*4860*/  @!P0 BRA `(.L_x_94) ;  /* 0x0000000000288947 */ /* 0x00efea0003800000 */
        /* <DEDUP_REMOVED lines=10> */
.L_x_94:
[----:B------:R-:W-:Y:S01]  /*4910*/  ISETP.NE.AND P0, PT, R2, 0x1, PT ;  /* 0x000000010200780c */ /* 0x000fe20003f05270 */
[----:B------:R-:W-:Y:S01]  /*4920*/  IMAD.MOV R14, RZ, RZ, -R14 ;  /* 0x000000ffff0e7224 */ /* 0x000fe200078e0a0e */
[----:B----4-:R-:W-:Y:S01]  /*4930*/  SHF.R.U64 R0, R4, R28, R5 ;  /* 0x0000001c04007219 */ /* 0x010fe20000001205 */
[----:B------:R-:W-:Y:S01]  /*4940*/  VIADD R5, R24, 0xffffffff ;  /* 0xffffffff18057836 */ /* 0x000fe20000000000 */
[----:B------:R-:W-:-:S03]  /*4950*/  LOP3.LUT R3, R13, R64, RZ, 0xc0, !PT ;  /* 0x000000400d037212 */ /* 0x000fc600078ec0ff */
[----:B------:R-:W-:Y:S01]  /*4960*/  IMAD.MOV R4, RZ, RZ, -R0 ;  /* 0x000000ffff047224 */ /* 0x000fe200078e0a00 */
[----:B------:R-:W-:Y:S01]  /*4970*/  LOP3.LUT R10, R10, R5, RZ, 0xc0, !PT ;  /* 0x000000050a0a7212 */ /* 0x000fe200078ec0ff */
[----:B------:R-:W-:Y:S02]  /*4980*/  IMAD R0, R60, R0, R3 ;  /* 0x000000003c007224 */ /* 0x000fe400078e0203 */
[----:B0-----:R-:W-:Y:S02]  /*4990*/  IMAD R3, R4, R29, R15 ;  /* 0x0000001d04037224 */ /* 0x001fe400078e020f */
[----:B------:R-:W-:Y:S02]  /*49a0*/  @P0 IMAD R25, R21, R14, R20 ;  /* 0x0000000e15190224 */ /* 0x000fe400078e0214 */
[----:B------:R-:W-:Y:S02]  /*49b0*/  IMAD R5, R3, R24, R10 ;  /* 0x0000001803057224 */ /* 0x000fe400078e020a */
[----:B------:R-:W-:-:S02]  /*49c0*/  IMAD R0, R0, R30, R25 ;  /* 0x0000001e00007224 */ /* 0x000fc400078e0219 */
[----:B------:R-:W-:-:S03]  /*49d0*/  IMAD.MOV.U32 R4, RZ, RZ, 0x1 ;  /* 0x00000001ff047424 */ /* 0x000fc600078e00ff */
[----:B------:R-:W-:Y:S02]  /*49e0*/  SEL R68, R5, R0, !P0 ;  /* 0x0000000005447207 */ /* 0x000fe40004000000 */
[----:B------:R-:W-:Y:S02]  /*49f0*/  PRMT R3, R4, 0x7610, R3 ;  /* 0x0000761004037816 */ /* 0x000fe40000000003 */
[----:B------:R-:W-:-:S07]  /*4a00*/  SEL R0, R0, R5, !P0 ;  /* 0x0000000500007207 */ /* 0x000fce0004000000 */
.L_x_92:
[----:B------:R-:W-:Y:S01]  /*4a10*/  UIADD3 UR41, UR43, UR41, URZ ;  /* 0x000000292b297290 */ /* 0x000fe2000fffe03f */
[----:B------:R-:W-:Y:S01]  /*4a20*/  LOP3.LUT P0, RZ, R3, 0xff, RZ, 0xc0, !PT ;  /* 0x000000ff03ff7812 */ /* 0x000fe2000780c0ff */
[----:B------:R-:W-:Y:S02]  /*4a30*/  IMAD.MOV.U32 R69, RZ, RZ, R0 ;  /* 0x000000ffff457224 */ /* 0x000fe400078e0000 */
[----:B------:R-:W-:Y:S02]  /*4a40*/  USHF.R.U32.HI UR4, URZ, 0x4, UR41 ;  /* 0x000000043f047899 */ /* 0x000fe40008011629 */
[----:B------:R-:W-:Y:S02]  /*4a50*/  UISETP.GT.U32.AND UP1, UPT, UR41, 0xf, UPT ;  /* 0x0000000f2900788c */ /* 0x000fe4000bf24070 */
[----:B------:R-:W-:Y:S02]  /*4a60*/  ULOP3.LUT UR4, UR4, 0x1, URZ, 0xc0, !UPT ;  /* 0x0000000104047892 */ /* 0x000fe4000f8ec03f */
[----:B------:R-:W-:-:S02]  /*4a70*/  UISETP.LT.U32.AND UP1, UPT, UR43, 0x10, UP1 ;  /* 0x000000102b00788c */ /* 0x000fc40008f21070 */
[----:B------:R-:W-:Y:S02]  /*4a80*/  UISETP.NE.U32.AND UP0, UPT, UR4, 0x1, UPT ;  /* 0x000000010400788c */ /* 0x000fe4000bf05070 */
[----:B------:R-:W-:Y:S02]  /*4a90*/  USEL UR5, URZ, 0x1, !UP1 ;  /* 0x000000013f057887 */ /* 0x000fe4000c800000 */
[----:B------:R-:W-:Y:S02]  /*4aa0*/  UISETP.GT.U32.AND UP0, UPT, UR43, 0xf, !UP0 ;  /* 0x0000000f2b00788c */ /* 0x000fe4000c704070 */
[----:B------:R-:W-:Y:S02]  /*4ab0*/  ULOP3.LUT UR41, UR41, 0xf, URZ, 0xc0, !UPT ;  /* 0x0000000f29297892 */ /* 0x000fe4000f8ec03f */
[----:B------:R-:W-:-:S04]  /*4ac0*/  USEL UR4, URZ, 0x1, !UP0 ;  /* 0x000000013f047887 */ /* 0x000fc8000c000000 */
[----:B------:R-:W-:Y:S01]  /*4ad0*/  ULOP3.LUT UR40, UR4, UR40, UR5, 0x96, !UPT ;  /* 0x0000002804287292 */ /* 0x000fe2000f8e9605 */
[----:B------:R-:W-:Y:S11]  /*4ae0*/  @P0 BRA `(.L_x_95) ;  /* 0xffffffc8002c0947 */ /* 0x000ff6000383ffff */
[----:B------:R-:W-:Y:S05]  /*4af0*/  EXIT ;  /* 0x000000000000794d */ /* 0x000fea0003800000 */
.L_x_4:
        /* <DEDUP_REMOVED lines=26> */
.L_x_97:
[--C-:B------:R-:W-:Y:S01]  /*4ca0*/  SHF.R.U64 R14, R12, R20, R13.reuse ;  /* 0x000000140c0e7219 */ /* 0x100fe2000000120d */
[----:B------:R-:W0:Y:S01]  /*4cb0*/  LDC R24, c[0x0][0x618] ;  /* 0x00018600ff187b82 */ /* 0x000e220000000800 */
[----:B------:R-:W-:Y:S01]  /*4cc0*/  I2FP.F32.U32 R8, R6 ;  /* 0x0000000600087245 */ /* 0x000fe20000201000 */
[----:B------:R-:W-:Y:S01]  /*4cd0*/  ULDC UR4, c[0x0][0x150] ;  /* 0x0000540000047ab9 */ /* 0x000fe20000000800 */
[----:B------:R-:W-:Y:S02]  /*4ce0*/  SHF.R.U32.HI R7, RZ, R20, R13 ;  /* 0x00000014ff077219 */ /* 0x000fe4000001160d */
[----:B------:R-:W-:Y:S01]  /*4cf0*/  IADD3 R11, P0, RZ, -R14, RZ ;  /* 0x8000000eff0b7210 */ /* 0x000fe20007f1e0ff */
[----:B------:R-:W-:Y:S01]  /*4d00*/  FMUL R13, R8, UR4 ;  /* 0x00000004080d7c20 */ /* 0x000fe20008400000 */
[----:B------:R-:W-:Y:S01]  /*4d10*/  ULDC UR4, c[0x0][0x154] ;  /* 0x0000550000047ab9 */ /* 0x000fe20000000800 */
[----:B------:R-:W1:Y:S02]  /*4d20*/  LDC.64 R26, c[0x0][0x640] ;  /* 0x00019000ff1a7b82 */ /* 0x000e640000000a00 */
[----:B------:R-:W-:-:S02]  /*4d30*/  IMAD.X R7, RZ, RZ, ~R7, P0 ;  /* 0x000000ffff077224 */ /* 0x000fc400000e0e07 */
[----:B------:R-:W2:Y:S01]  /*4d40*/  F2I.U32.TRUNC.NTZ R13, R13 ;  /* 0x0000000d000d7305 */ /* 0x000ea2000020f000 */
[----:B------:R-:W-:-:S03]  /*4d50*/  IMAD.WIDE.U32 R8, R11, R22, R16 ;  /* 0x000000160b087225 */ /* 0x000fc600078e0010 */
[----:B------:R-:W3:Y:S01]  /*4d60*/  LDC R15, c[0x0][0x144] ;  /* 0x00005100ff0f7b82 */ /* 0x000ee20000000800 */
[----:B------:R-:W-:-:S04]  /*4d70*/  IMAD R10, R7, R22, RZ ;  /* 0x00000016070a7224 */ /* 0x000fc800078e02ff */
[----:B------:R-:W-:Y:S02]  /*4d80*/  IMAD R7, R11, R23, R10 ;  /* 0x000000170b077224 */ /* 0x000fe400078e020a */
[----:B------:R-:W-:Y:S01]  /*4d90*/  IMAD.MOV.U32 R10, RZ, RZ, -0x1 ;  /* 0xffffffffff0a7424 */ /* 0x000fe200078e00ff */
[----:B------:R-:W4:Y:S01]  /*4da0*/  LDC R20, c[0x0][0x608] ;  /* 0x00018200ff147b82 */ /* 0x000f220000000800 */
[----:B------:R-:W-:Y:S01]  /*4db0*/  IMAD.IADD R7, R9, 0x1, R7 ;  /* 0x0000000109077824 */ /* 0x000fe200078e0207 */
[----:B------:R-:W-:-:S04]  /*4dc0*/  I2FP.F32.U32 R9, R3 ;  /* 0x0000000300097245 */ /* 0x000fc80000201000 */
[-C--:B0-----:R-:W-:Y:S01]  /*4dd0*/  SHF.R.U64 R12, R8, R24.reuse, R7 ;  /* 0x00000018080c7219 */ /* 0x081fe20000001207 */
[----:B--2---:R-:W-:Y:S01]  /*4de0*/  IMAD.MOV R8, RZ, RZ, -R13 ;  /* 0x000000ffff087224 */ /* 0x004fe200078e0a0d */
[----:B------:R-:W0:Y:S01]  /*4df0*/  LDC R11, c[0x0][0x658] ;  /* 0x00019600ff0b7b82 */ /* 0x000e220000000800 */
[----:B-1----:R-:W-:Y:S01]  /*4e00*/  ISETP.NE.U32.AND P0, PT, R26, RZ, PT ;  /* 0x000000ff1a00720c */ /* 0x002fe20003f05070 */
[----:B------:R-:W-:Y:S01]  /*4e10*/  FMUL R9, R9, UR4 ;  /* 0x0000000409097c20 */ /* 0x000fe20008400000 */
[----:B------:R-:W-:Y:S02]  /*4e20*/  SHF.R.U32.HI R7, RZ, R24, R7 ;  /* 0x00000018ff077219 */ /* 0x000fe40000011607 */
[----:B------:R-:W-:-:S03]  /*4e30*/  ISETP.NE.AND.EX P0, PT, R27, RZ, PT, P0 ;  /* 0x000000ff1b00720c */ /* 0x000fc60003f05300 */
[----:B------:R-:W1:Y:S01]  /*4e40*/  LDC R22, c[0x0][0x148] ;  /* 0x00005200ff167b82 */ /* 0x000e620000000800 */
[----:B---3--:R-:W-:Y:S02]  /*4e50*/  IMAD R23, R15, R8, R6 ;  /* 0x000000080f177224 */ /* 0x008fe400078e0206 */
[----:B------:R-:W-:-:S05]  /*4e60*/  IMAD.MOV.U32 R8, RZ, RZ, 0x1 ;  /* 0x00000001ff087424 */ /* 0x000fca00078e00ff */
[----:B------:R-:W2:Y:S01]  /*4e70*/  LDC R21, c[0x0][0x600] ;  /* 0x00018000ff157b82 */ /* 0x000ea20000000800 */
[-CC-:B----4-:R-:W-:Y:S02]  /*4e80*/  SHF.R.U64 R15, R12, R20.reuse, R7.reuse ;  /* 0x000000140c0f7219 */ /* 0x190fe40000001207 */
[----:B------:R-:W-:Y:S02]  /*4e90*/  SHF.R.U32.HI R6, RZ, R20, R7 ;  /* 0x00000014ff067219 */ /* 0x000fe40000011607 */
[----:B------:R3:W4:Y:S03]  /*4ea0*/  F2I.U32.TRUNC.NTZ R20, R9 ;  /* 0x0000000900147305 */ /* 0x000726000020f000 */
[----:B------:R-:W1:Y:S01]  /*4eb0*/  LDC R25, c[0x0][0x648] ;  /* 0x00019200ff197b82 */ /* 0x000e620000000800 */
[-C--:B0-----:R-:W-:Y:S02]  /*4ec0*/  SHF.R.U64 R19, R15, R11.reuse, R6 ;  /* 0x0000000b0f137219 */ /* 0x081fe40000001206 */
[----:B------:R-:W-:-:S02]  /*4ed0*/  SHF.L.U32 R10, R10, R11, RZ ;  /* 0x0000000b0a0a7219 */ /* 0x000fc400000006ff */
[-C--:B------:R-:W-:Y:S01]  /*4ee0*/  SHF.R.U32.HI R7, RZ, R11.reuse, R6 ;  /* 0x0000000bff077219 */ /* 0x080fe20000011606 */
[----:B------:R-:W-:Y:S01]  /*4ef0*/  IMAD.MOV.U32 R6, RZ, RZ, R19 ;  /* 0x000000ffff067224 */ /* 0x000fe200078e0013 */
[----:B------:R-:W-:Y:S01]  /*4f00*/  SHF.L.U32 R24, R8, R11, RZ ;  /* 0x0000000b08187219 */ /* 0x000fe200000006ff */
[----:B------:R-:W0:Y:S01]  /*4f10*/  LDC R28, c[0x0][0x638] ;  /* 0x00018e00ff1c7b82 */ /* 0x000e220000000800 */
[----:B------:R-:W-:-:S07]  /*4f20*/  LOP3.LUT R30, RZ, R10, RZ, 0x33, !PT ;  /* 0x0000000aff1e7212 */ /* 0x000fce00078e33ff */
[----:B------:R-:W0:Y:S01]  /*4f30*/  LDC R29, c[0x0][0x610] ;  /* 0x00018400ff1d7b82 */ /* 0x000e220000000800 */
[----:B---34-:R-:W-:Y:S05]  /*4f40*/  @!P0 BRA `(.L_x_98) ;  /* 0x0000000000288947 */ /* 0x018fea0003800000 */
[----:B------:R-:W3:Y:S02]  /*4f50*/  LDC R6, c[0x0][0x64c] ;  /* 0x00019300ff067b82 */ /* 0x000ee40000000800 */
[----:B---3--:R-:W-:-:S05]  /*4f60*/  IADD3 R11, P0, R19, R6, RZ ;  /* 0x00000006130b7210 */ /* 0x008fca0007f1e0ff */
        /* <DEDUP_REMOVED lines=8> */
.L_x_98:
[----:B------:R-:W-:Y:S01]  /*4ff0*/  ISETP.NE.AND P0, PT, R2, 0x1, PT ;  /* 0x000000010200780c */ /* 0x000fe20003f05270 */
[----:B--2---:R-:W-:Y:S01]  /*5000*/  VIADD R9, R21, 0xffffffff ;  /* 0xffffffff15097836 */ /* 0x004fe20000000000 */
[----:B-1----:R-:W-:Y:S01]  /*5010*/  SHF.R.U64 R7, R6, R25, R7 ;  /* 0x0000001906077219 */ /* 0x002fe20000001207 */
[----:B------:R-:W-:Y:S01]  /*5020*/  IMAD.MOV R20, RZ, RZ, -R20 ;  /* 0x000000ffff147224 */ /* 0x000fe200078e0a14 */
[----:B------:R-:W-:Y:S02]  /*5030*/  LOP3.LUT R6, R15, R30, RZ, 0xc0, !PT ;  /* 0x0000001e0f067212 */ /* 0x000fe400078ec0ff */
[----:B------:R-:W-:Y:S01]  /*5040*/  LOP3.LUT R12, R12, R9, RZ, 0xc0, !PT ;  /* 0x000000090c0c7212 */ /* 0x000fe200078ec0ff */
[----:B------:R-:W-:Y:S02]  /*5050*/  IMAD.MOV R8, RZ, RZ, -R7 ;  /* 0x000000ffff087224 */ /* 0x000fe400078e0a07 */
[----:B------:R-:W-:Y:S02]  /*5060*/  IMAD R6, R24, R7, R6 ;  /* 0x0000000718067224 */ /* 0x000fe400078e0206 */
[----:B------:R-:W-:-:S02]  /*5070*/  IMAD.MOV.U32 R9, RZ, RZ, 0x1 ;  /* 0x00000001ff097424 */ /* 0x000fc400078e00ff */
[----:B------:R-:W-:Y:S02]  /*5080*/  @P0 IMAD R23, R22, R20, R3 ;  /* 0x0000001416170224 */ /* 0x000fe400078e0203 */
[----:B0-----:R-:W-:Y:S02]  /*5090*/  IMAD R3, R8, R28, R19 ;  /* 0x0000001c08037224 */ /* 0x001fe400078e0213 */
[----:B------:R-:W-:Y:S02]  /*50a0*/  IMAD R13, R6, R29, R23 ;  /* 0x0000001d060d7224 */ /* 0x000fe400078e0217 */
[----:B------:R-:W-:Y:S02]  /*50b0*/  IMAD R6, R3, R21, R12 ;  /* 0x0000001503067224 */ /* 0x000fe400078e020c */
[----:B------:R-:W-:-:S03]  /*50c0*/  IMAD.MOV.U32 R8, RZ, RZ, R14 ;  /* 0x000000ffff087224 */ /* 0x000fc600078e000e */
[----:B------:R-:W-:Y:S02]  /*50d0*/  SEL R20, R6, R13, !P0 ;  /* 0x0000000d06147207 */ /* 0x000fe40004000000 */
[----:B------:R-:W-:-:S07]  /*50e0*/  SEL R13, R13, R6, !P0 ;  /* 0x000000060d0d7207 */ /* 0x000fce0004000000 */
.L_x_96:
[----:B------:R-:W-:-:S08]  /*50f0*/  NOP ;  /* 0x0000000000007918 */ /* 0x000fd00000000000 */
[----:B------:R-:W0:-:S00]  /*5100*/  USETMAXREG.DEALLOC.CTAPOOL 0x28 ;  /* 0x00000028000079c8 */ /* 0x000e0000080e0500 */
[----:B0-----:R-:W-:-:S13]  /*5110*/  ISETP.NE.AND P0, PT, R0, RZ, PT ;  /* 0x000000ff0000720c */ /* 0x001fda0003f05270 */
[----:B------:R-:W-:Y:S05]  /*5120*/  @P0 EXIT ;  /* 0x000000000000094d */ /* 0x000fea0003800000 */
[----:B------:R-:W-:Y:S01]  /*5130*/  LOP3.LUT P0, RZ, R9, 0xff, RZ, 0xc0, !PT ;  /* 0x000000ff09ff7812 */ /* 0x000fe2000780c0ff */
[----:B------:R-:W-:Y:S02]  /*5140*/  IMAD.MOV.U32 R0, RZ, RZ, 0x1 ;  /* 0x00000001ff007424 */ /* 0x000fe400078e00ff */
[----:B------:R-:W-:-:S10]  /*5150*/  IMAD.MOV.U32 R3, RZ, RZ, RZ ;  /* 0x000000ffff037224 */ /* 0x000fd400078e00ff */
[----:B------:R-:W-:Y:S05]  /*5160*/  @!P0 BRA `(.L_x_99) ;  /* 0x0000000c001c8947 */ /* 0x000fea0003800000 */
[----:B------:R-:W0:Y:S01]  /*5170*/  LDC R0, c[0x0][0x28c] ;  /* 0x0000a300ff007b82 */ /* 0x000e220000000800 */
[----:B------:R-:W-:Y:S01]  /*5180*/  LOP3.LUT P0, RZ, R4, 0x1f, RZ, 0xc0, !PT ;  /* 0x0000001f04ff7812 */ /* 0x000fe2000780c0ff */
[----:B------:R-:W-:Y:S01]  /*5190*/  ULDC UR5, c[0x0][0x658] ;  /* 0x0001960000057ab9 */ /* 0x000fe20000000800 */
[----:B------:R-:W-:Y:S01]  /*51a0*/  UMOV UR6, 0xffffffff ;  /* 0xffffffff00067882 */ /* 0x000fe20000000000 */
[----:B------:R-:W-:Y:S01]  /*51b0*/  BSSY B0, `(.L_x_99) ;  /* 0x00000c2000007945 */ /* 0x000fe20003800000 */
[----:B------:R-:W-:Y:S01]  /*51c0*/  USHF.L.U32 UR6, UR6, UR5, URZ ;  /* 0x0000000506067299 */ /* 0x000fe2000800063f */
[C---:B------:R-:W-:Y:S01]  /*51d0*/  ISETP.NE.AND P2, PT, R5.reuse, RZ, PT ;  /* 0x000000ff0500720c */ /* 0x040fe20003f45270 */
[----:B------:R-:W-:Y:S01]  /*51e0*/  IMAD.MOV.U32 R11, RZ, RZ, 0x1 ;  /* 0x00000001ff0b7424 */ /* 0x000fe200078e00ff */
[----:B------:R-:W-:Y:S01]  /*51f0*/  ISETP.NE.OR P0, PT, R5, RZ, !P0 ;  /* 0x000000ff0500720c */ /* 0x000fe20004705670 */
[----:B------:R-:W-:Y:S01]  /*5200*/  ULDC UR4, c[0x0][0x600] ;  /* 0x0001800000047ab9 */ /* 0x000fe20000000800 */
[----:B------:R-:W-:Y:S01]  /*5210*/  LOP3.LUT R19, R18, 0x2, RZ, 0xfc, !PT ;  /* 0x0000000212137812 */ /* 0x000fe200078efcff */
[----:B------:R-:W-:Y:S01]  /*5220*/  UMOV UR7, 0x1 ;  /* 0x0000000100077882 */ /* 0x000fe20000000000 */
[----:B------:R-:W-:-:S02]  /*5230*/  UIADD3 UR15, UR4, -0x1, URZ ;  /* 0xffffffff040f7890 */ /* 0x000fc4000fffe03f */
[----:B------:R-:W-:Y:S02]  /*5240*/  USHF.L.U32 UR17, UR7, UR5, URZ ;  /* 0x0000000507117299 */ /* 0x000fe4000800063f */
[----:B------:R-:W-:Y:S01]  /*5250*/  ULOP3.LUT UR16, URZ, UR6, URZ, 0x33, !UPT ;  /* 0x000000063f107292 */ /* 0x000fe2000f8e333f */
[----:B------:R-:W-:Y:S01]  /*5260*/  ULDC.64 UR20, c[0x0][0x198] ;  /* 0x0000660000147ab9 */ /* 0x000fe20000000a00 */
[----:B0-----:R-:W-:-:S05]  /*5270*/  VIADD R0, R0, 0x1f ;  /* 0x0000001f00007836 */ /* 0x001fca0000000000 */
[----:B------:R-:W-:-:S04]  /*5280*/  SHF.R.S32.HI R3, RZ, 0x1f, R0 ;  /* 0x0000001fff037819 */ /* 0x000fc80000011400 */
[----:B------:R-:W-:Y:S01]  /*5290*/  LEA.HI R3, R3, R0, RZ, 0x5 ;  /* 0x0000000003037211 */ /* 0x000fe200078f28ff */
[----:B------:R-:W-:-:S03]  /*52a0*/  IMAD.MOV.U32 R0, RZ, RZ, 0x1 ;  /* 0x00000001ff007424 */ /* 0x000fc600078e00ff */
[----:B------:R-:W-:Y:S01]  /*52b0*/  SHF.R.S32.HI R12, RZ, 0x5, R3 ;  /* 0x00000005ff0c7819 */ /* 0x000fe20000011403 */
[----:B------:R-:W-:-:S04]  /*52c0*/  IMAD.MOV.U32 R3, RZ, RZ, RZ ;  /* 0x000000ffff037224 */ /* 0x000fc800078e00ff */
[----:B------:R-:W-:-:S07]  /*52d0*/  VIADD R10, R12, 0x1 ;  /* 0x000000010c0a7836 */ /* 0x000fce0000000000 */
.L_x_111:
[----:B------:R-:W-:-:S03]  /*52e0*/  UMOV UR4, 0xffffffff ;  /* 0xffffffff00047882 */ /* 0x000fc60000000000 */
[----:B------:R-:W-:Y:S05]  /*52f0*/  BRA.DIV UR4, `(.L_x_100) ;  /* 0x0000001604547947 */ /* 0x000fea000b800000 */
[----:B------:R-:W-:-:S13]  /*5300*/  ELECT P6, URZ, PT ;  /* 0x00000000003f782f */ /* 0x000fda00038c0000 */
.L_x_134:
[----:B------:R-:W0:Y:S01]  /*5310*/  LDC R4, c[0x0][0x28c] ;  /* 0x0000a300ff047b82 */ /* 0x000e220000000800 */
[----:B------:R-:W-:Y:S01]  /*5320*/  BSSY B1, `(.L_x_101) ;  /* 0x0000037000017945 */ /* 0x000fe20003800000 */
[----:B0-----:R-:W-:-:S13]  /*5330*/  ISETP.LT.OR P6, PT, R4, 0x1, !P6 ;  /* 0x000000010400780c */ /* 0x001fda00077c1670 */
[----:B------:R-:W-:Y:S05]  /*5340*/  @P6 BRA `(.L_x_102) ;  /* 0x0000000000d06947 */ /* 0x000fea0003800000 */
[----:B------:R-:W-:Y:S02]  /*5350*/  IMAD.SHL.U32 R20, R20, 0x20, RZ ;  /* 0x0000002014147824 */ /* 0x000fe400078e00ff */
[----:B------:R-:W-:Y:S02]  /*5360*/  IMAD R13, R13, 0xc0, RZ ;  /* 0x000000c00d0d7824 */ /* 0x000fe400078e02ff */
[----:B------:R-:W-:Y:S02]  /*5370*/  IMAD.MOV.U32 R21, RZ, RZ, RZ ;  /* 0x000000ffff157224 */ /* 0x000fe400078e00ff */
[----:B------:R-:W-:Y:S02]  /*5380*/  IMAD.MOV.U32 R4, RZ, RZ, R10 ;  /* 0x000000ffff047224 */ /* 0x000fe400078e000a */
[----:B------:R-:W-:Y:S02]  /*5390*/  IMAD.MOV.U32 R5, RZ, RZ, R0 ;  /* 0x000000ffff057224 */ /* 0x000fe400078e0000 */
[----:B------:R-:W-:-:S07]  /*53a0*/  IMAD.MOV.U32 R6, RZ, RZ, R3 ;  /* 0x000000ffff067224 */ /* 0x000fce00078e0003 */
.L_x_106:
[----:B------:R-:W0:Y:S01]  /*53b0*/  S2R R14, SR_CgaCtaId ;  /* 0x00000000000e7919 */ /* 0x000e220000008800 */
[----:B------:R-:W-:Y:S01]  /*53c0*/  MOV R7, 0x400 ;  /* 0x0000040000077802 */ /* 0x000fe20000000f00 */
[----:B------:R-:W1:Y:S03]  /*53d0*/  @!P2 LDC R9, c[0x0][0x500] ;  /* 0x00014000ff09ab82 */ /* 0x000e660000000800 */
[----:B0-----:R-:W-:Y:S02]  /*53e0*/  LEA R15, R14, R7, 0x18 ;  /* 0x000000070e0f7211 */ /* 0x001fe400078ec0ff */
[----:B------:R-:W-:-:S03]  /*53f0*/  SHF.L.U32 R7, R5, 0x1f, RZ ;  /* 0x0000001f05077819 */ /* 0x000fc600000006ff */
[----:B------:R-:W-:-:S04]  /*5400*/  IMAD R14, R6, 0x8, R15 ;  /* 0x00000008060e7824 */ /* 0x000fc800078e020f */
[----:B------:R-:W0:Y:S02]  /*5410*/  SYNCS.PHASECHK.TRANS64.TRYWAIT P1, [R14+URZ+0x80], R7 ;  /* 0x000080070e0075a7 */ /* 0x000e24000802017f */
[----:B01----:R-:W-:Y:S05]  /*5420*/  @!P1 BRA `(.L_x_103) ;  /* 0x0000001400289947 */ /* 0x003fea0003800000 */
.L_x_135:
[----:B0-----:R-:W-:Y:S01]  /*5430*/  PRMT R7, R19, 0x9910, RZ ;  /* 0x0000991013077816 */ /* 0x001fe200000000ff */
[----:B------:R0:W-:Y:S03]  /*5440*/  @!P2 SYNCS.ARRIVE.TRANS64 RZ, [R14+URZ], R9 ;  /* 0x000000090effa9a7 */ /* 0x0001e6000800003f */
[----:B------:R-:W-:-:S13]  /*5450*/  ISETP.NE.AND P1, PT, R7, 0x2, PT ;  /* 0x000000020700780c */ /* 0x000fda0003f25270 */
[----:B0-----:R-:W-:Y:S05]  /*5460*/  @P1 BRA `(.L_x_104) ;  /* 0x0000000000041947 */ /* 0x001fea0003800000 */
[----:B------:R-:W-:Y:S01]  /*5470*/  BPT.TRAP 0x1 ;  /* 0x000000040000795c */ /* 0x000fe20000300000 */
.L_x_104:
[----:B------:R-:W-:Y:S05]  /*5480*/  @P0 BRA `(.L_x_105) ;  /* 0x0000000000040947 */ /* 0x000fea0003800000 */
[----:B------:R-:W-:Y:S01]  /*5490*/  BPT.TRAP 0x1 ;  /* 0x000000040000795c */ /* 0x000fe20000300000 */
.L_x_105:
[--C-:B------:R-:W-:Y:S01]  /*54a0*/  IMAD R7, R6, 0x3000, R15.reuse ;  /* 0x0000300006077824 */ /* 0x100fe200078e020f */
[----:B------:R-:W-:Y:S01]  /*54b0*/  R2UR UR9, R14 ;  /* 0x000000000e0972ca */ /* 0x000fe200000e0000 */
[----:B------:R-:W-:Y:S01]  /*54c0*/  IMAD R15, R6, 0x800, R15 ;  /* 0x00000800060f7824 */ /* 0x000fe200078e020f */
[----:B------:R-:W-:Y:S01]  /*54d0*/  UIADD3 UR4, UP0, UR20, 0xf0, URZ ;  /* 0x000000f014047890 */ /* 0x000fe2000ff1e03f */
[----:B------:R-:W-:Y:S01]  /*54e0*/  VIADD R4, R4, 0xffffffff ;  /* 0xffffffff04047836 */ /* 0x000fe20000000000 */
[----:B------:R-:W-:Y:S01]  /*54f0*/  R2UR UR5, R7 ;  /* 0x00000000070572ca */ /* 0x000fe200000e0000 */
[----:B------:R-:W-:Y:S01]  /*5500*/  UIADD3 UR22, UP1, UR20, 0x1f0, URZ ;  /* 0x000001f014167890 */ /* 0x000fe2000ff3e03f */
[----:B------:R-:W-:Y:S01]  /*5510*/  R2UR UR8, R15 ;  /* 0x000000000f0872ca */ /* 0x000fe200000e0000 */
[----:B------:R-:W-:Y:S01]  /*5520*/  VIADD R6, R6, 0x1 ;  /* 0x0000000106067836 */ /* 0x000fe20000000000 */
[----:B------:R-:W-:Y:S01]  /*5530*/  R2UR UR11, R13 ;  /* 0x000000000d0b72ca */ /* 0x000fe200000e0000 */
[----:B------:R-:W-:Y:S01]  /*5540*/  UIADD3.X UR23, URZ, UR21, URZ, UP1, !UPT ;  /* 0x000000153f177290 */ /* 0x000fe20008ffe43f */
[C---:B------:R-:W-:Y:S01]  /*5550*/  R2UR UR10, R21.reuse ;  /* 0x00000000150a72ca */ /* 0x040fe200000e0000 */
[----:B------:R-:W-:Y:S01]  /*5560*/  UMOV UR6, 0x0 ;  /* 0x0000000000067882 */ /* 0x000fe20000000000 */
[----:B------:R-:W-:Y:S01]  /*5570*/  R2UR UR12, R8 ;  /* 0x00000000080c72ca */ /* 0x000fe200000e0000 */
[----:B------:R-:W-:Y:S01]  /*5580*/  UMOV UR7, 0x10000000 ;  /* 0x1000000000077882 */ /* 0x000fe20000000000 */
[----:B------:R-:W-:Y:S01]  /*5590*/  R2UR UR18, R20 ;  /* 0x00000000141272ca */ /* 0x000fe200000e0000 */
[----:B------:R-:W-:Y:S01]  /*55a0*/  VIADD R21, R21, 0x20 ;  /* 0x0000002015157836 */ /* 0x000fe20000000000 */
[----:B------:R-:W-:Y:S01]  /*55b0*/  ISETP.GT.AND P3, PT, R4, 0x1, PT ;  /* 0x000000010400780c */ /* 0x000fe20003f64270 */
[----:B------:R-:W-:Y:S01]  /*55c0*/  UIADD3 UR13, UR5, 0x200, URZ ;  /* 0x00000200050d7890 */ /* 0x000fe2000fffe03f */
[----:B------:R-:W-:Y:S01]  /*55d0*/  ISETP.NE.AND P1, PT, R6, 0x10, PT ;  /* 0x000000100600780c */ /* 0x000fe20003f25270 */
[----:B------:R-:W-:-:S02]  /*55e0*/  UIADD3.X UR5, URZ, UR21, URZ, UP0, !UPT ;  /* 0x000000153f057290 */ /* 0x000fc400087fe43f */
[----:B------:R-:W-:Y:S01]  /*55f0*/  UIADD3 UR14, UR8, 0x30200, URZ ;  /* 0x00030200080e7890 */ /* 0x000fe2000fffe03f */
[----:B------:R-:W-:Y:S02]  /*5600*/  SEL R14, RZ, 0x1, P1 ;  /* 0x00000001ff0e7807 */ /* 0x000fe40000800000 */
[----:B------:R-:W-:Y:S01]  /*5610*/  UMOV UR8, UR13 ;  /* 0x0000000d00087c82 */ /* 0x000fe20008000000 */
[----:B------:R-:W-:Y:S02]  /*5620*/  SEL R6, R6, RZ, P1 ;  /* 0x000000ff06067207 */ /* 0x000fe40000800000 */
[----:B------:R-:W-:Y:S01]  /*5630*/  LOP3.LUT R5, R5, R14, RZ, 0x3c, !PT ;  /* 0x0000000e05057212 */ /* 0x000fe200078e3cff */
[----:B------:R0:W-:Y:S02]  /*5640*/  UTMALDG.3D [UR8], [UR4], desc[UR6] ;  /* 0x00000608040075b4 */ /* 0x0001e40008011000 */
[----:B0-----:R-:W-:Y:S01]  /*5650*/  UMOV UR8, UR14 ;  /* 0x0000000e00087c82 */ /* 0x001fe20008000000 */
[----:B------:R-:W-:-:S02]  /*5660*/  UMOV UR11, UR18 ;  /* 0x00000012000b7c82 */ /* 0x000fc40008000000 */
[----:B------:R0:W-:Y:S02]  /*5670*/  UTMALDG.3D [UR8], [UR22], desc[UR6] ;  /* 0x00000608160075b4 */ /* 0x0001e40008011000 */
[----:B0-----:R-:W-:Y:S05]  /*5680*/  @P3 BRA `(.L_x_106) ;  /* 0xfffffffc00483947 */ /* 0x001fea000383ffff */
.L_x_102:
[----:B------:R-:W-:Y:S05]  /*5690*/  BSYNC B1 ;  /* 0x0000000000017941 */ /* 0x000fea0003800000 */
.L_x_101:
[----:B------:R-:W-:Y:S01]  /*56a0*/  LOP3.LUT P3, RZ, R11, 0xff, RZ, 0xc0, !PT ;  /* 0x000000ff0bff7812 */ /* 0x000fe2000786c0ff */
[----:B------:R-:W-:Y:S01]  /*56b0*/  IMAD.IADD R3, R12, 0x1, R3 ;  /* 0x000000010c037824 */ /* 0x000fe200078e0203 */
[----:B------:R-:W-:Y:S01]  /*56c0*/  IADD3 R16, P4, R16, UR36, RZ ;  /* 0x0000002410107c10 */ /* 0x000fe2000ff9e0ff */
[----:B------:R-:W-:Y:S01]  /*56d0*/  ULDC.64 UR4, c[0x0][0x650] ;  /* 0x0001940000047ab9 */ /* 0x000fe20000000a00 */
[----:B------:R-:W-:Y:S01]  /*56e0*/  BSSY B1, `(.L_x_107) ;  /* 0x000006c000017945 */ /* 0x000fe20003800000 */
[----:B------:R-:W-:Y:S01]  /*56f0*/  IMAD.MOV.U32 R13, RZ, RZ, -0x1 ;  /* 0xffffffffff0d7424 */ /* 0x000fe200078e00ff */
[----:B------:R-:W-:Y:S01]  /*5700*/  ISETP.GT.U32.AND P1, PT, R3, 0xf, PT ;  /* 0x0000000f0300780c */ /* 0x000fe20003f24070 */
[----:B------:R-:W-:Y:S01]  /*5710*/  IMAD.MOV.U32 R20, RZ, RZ, -0x1 ;  /* 0xffffffffff147424 */ /* 0x000fe200078e00ff */
[----:B------:R-:W-:Y:S01]  /*5720*/  SHF.R.U32.HI R4, RZ, 0x4, R3 ;  /* 0x00000004ff047819 */ /* 0x000fe20000011603 */
[----:B------:R-:W-:Y:S01]  /*5730*/  IMAD.MOV.U32 R8, RZ, RZ, -0x1 ;  /* 0xffffffffff087424 */ /* 0x000fe200078e00ff */
[----:B------:R-:W-:-:S02]  /*5740*/  ISETP.LT.U32.AND P1, PT, R12, 0x10, P1 ;  /* 0x000000100c00780c */ /* 0x000fc40000f21070 */
[----:B------:R-:W-:Y:S01]  /*5750*/  IADD3.X R17, R17, UR42, RZ, P4, !PT ;  /* 0x0000002a11117c10 */ /* 0x000fe2000a7fe4ff */
[----:B------:R-:W0:Y:S01]  /*5760*/  @P3 S2R R6, SR_CgaCtaId ;  /* 0x0000000000063919 */ /* 0x000e220000008800 */
[----:B------:R-:W-:Y:S02]  /*5770*/  @P3 MOV R5, 0x400 ;  /* 0x0000040000053802 */ /* 0x000fe40000000f00 */
[----:B------:R-:W-:Y:S02]  /*5780*/  ISETP.GE.U32.AND P4, PT, R16, UR4, PT ;  /* 0x0000000410007c0c */ /* 0x000fe4000bf86070 */
[----:B------:R-:W-:Y:S02]  /*5790*/  LOP3.LUT R4, R4, 0x1, RZ, 0xc0, !PT ;  /* 0x0000000104047812 */ /* 0x000fe400078ec0ff */
[----:B------:R-:W-:Y:S02]  /*57a0*/  LOP3.LUT R3, R3, 0xf, RZ, 0xc0, !PT ;  /* 0x0000000f03037812 */ /* 0x000fe400078ec0ff */
[----:B------:R-:W-:-:S02]  /*57b0*/  PRMT R11, RZ, 0x7610, R11 ;  /* 0x00007610ff0b7816 */ /* 0x000fc4000000000b */
[----:B0-----:R-:W-:-:S04]  /*57c0*/  @P3 LEA R5, R6, R5, 0x18 ;  /* 0x0000000506053211 */ /* 0x001fc800078ec0ff */
[----:B------:R0:W-:Y:S01]  /*57d0*/  @P3 SYNCS.ARRIVE.TRANS64.A1T0 RZ, [R5+URZ+0x118], RZ ;  /* 0x000118ff05ff39a7 */ /* 0x0001e2000810003f */
[----:B------:R-:W-:-:S04]  /*57e0*/  ISETP.NE.U32.AND P3, PT, R4, 0x1, PT ;  /* 0x000000010400780c */ /* 0x000fc80003f65070 */
[----:B------:R-:W-:Y:S02]  /*57f0*/  ISETP.GT.U32.AND P3, PT, R12, 0xf, !P3 ;  /* 0x0000000f0c00780c */ /* 0x000fe40005f64070 */
[----:B0-----:R-:W-:Y:S02]  /*5800*/  SEL R5, RZ, 0x1, !P1 ;  /* 0x00000001ff057807 */ /* 0x001fe40004800000 */
[----:B------:R-:W-:Y:S02]  /*5810*/  ISETP.GE.U32.AND.EX P1, PT, R17, UR5, PT, P4 ;  /* 0x0000000511007c0c */ /* 0x000fe4000bf26140 */
[----:B------:R-:W-:-:S04]  /*5820*/  SEL R4, RZ, 0x1, !P3 ;  /* 0x00000001ff047807 */ /* 0x000fc80005800000 */
[----:B------:R-:W-:Y:S02]  /*5830*/  LOP3.LUT R0, R4, R0, R5, 0x96, !PT ;  /* 0x0000000004007212 */ /* 0x000fe400078e9605 */
[----:B------:R-:W-:-:S05]  /*5840*/  PRMT R4, RZ, 0x7610, R4 ;  /* 0x00007610ff047816 */ /* 0x000fca0000000004 */
[----:B------:R-:W-:Y:S05]  /*5850*/  @P1 BRA `(.L_x_108) ;  /* 0x0000000400501947 */ /* 0x000fea0003800000 */
[----:B------:R-:W-:Y:S01]  /*5860*/  ULDC.64 UR4, c[0x0][0x628] ;  /* 0x00018a0000047ab9 */ /* 0x000fe20000000a00 */
[----:B------:R-:W0:Y:S01]  /*5870*/  S2R R14, SR_CTAID.X ;  /* 0x00000000000e7919 */ /* 0x000e220000002500 */
[----:B------:R-:W-:Y:S01]  /*5880*/  ISETP.NE.U32.AND P1, PT, RZ, UR4, PT ;  /* 0x00000004ff007c0c */ /* 0x000fe2000bf25070 */
[----:B------:R-:W-:Y:S01]  /*5890*/  ULDC UR7, c[0x0][0x630] ;  /* 0x00018c0000077ab9 */ /* 0x000fe20000000800 */
[----:B------:R-:W-:Y:S01]  /*58a0*/  IMAD.MOV.U32 R4, RZ, RZ, R16 ;  /* 0x000000ffff047224 */ /* 0x000fe200078e0010 */
[----:B------:R-:W1:Y:S01]  /*58b0*/  S2R R13, SR_CTAID.Y ;  /* 0x00000000000d7919 */ /* 0x000e620000002600 */
[----:B------:R-:W-:Y:S01]  /*58c0*/  ISETP.NE.AND.EX P1, PT, RZ, UR5, PT, P1 ;  /* 0x00000005ff007c0c */ /* 0x000fe2000bf25310 */
[----:B------:R-:W-:-:S12]  /*58d0*/  IMAD.MOV.U32 R5, RZ, RZ, R17 ;  /* 0x000000ffff057224 */ /* 0x000fd800078e0011 */
[----:B------:R-:W-:Y:S05]  /*58e0*/  @!P1 BRA `(.L_x_109) ;  /* 0x0000000000289947 */ /* 0x000fea0003800000 */
[----:B------:R-:W-:Y:S02]  /*58f0*/  ULDC UR6, c[0x0][0x634] ;  /* 0x00018d0000067ab9 */ /* 0x000fe40000000800 */
[----:B------:R-:W-:-:S05]  /*5900*/  IADD3 R9, P1, R16, UR6, RZ ;  /* 0x0000000610097c10 */ /* 0x000fca000ff3e0ff */
[----:B------:R-:W-:-:S04]  /*5910*/  IMAD.X R15, RZ, RZ, R17, P1 ;  /* 0x000000ffff0f7224 */ /* 0x000fc800008e0611 */
[----:B------:R-:W-:-:S04]  /*5920*/  IMAD.WIDE.U32 R6, R15, UR4, RZ ;  /* 0x000000040f067c25 */ /* 0x000fc8000f8e00ff */
[----:B------:R-:W-:-:S04]  /*5930*/  IMAD.WIDE.U32 R6, P1, R9, UR5, R6 ;  /* 0x0000000509067c25 */ /* 0x000fc8000f820006 */
[----:B------:R-:W-:-:S04]  /*5940*/  IMAD.WIDE.U32 R8, R9, UR4, RZ ;  /* 0x0000000409087c25 */ /* 0x000fc8000f8e00ff */
[----:B------:R-:W-:Y:S01]  /*5950*/  IMAD.X R5, RZ, RZ, RZ, P1 ;  /* 0x000000ffff057224 */ /* 0x000fe200008e06ff */
[----:B------:R-:W-:Y:S01]  /*5960*/  IADD3 RZ, P1, R9, R6, RZ ;  /* 0x0000000609ff7210 */ /* 0x000fe20007f3e0ff */
[----:B------:R-:W-:-:S04]  /*5970*/  IMAD.MOV.U32 R4, RZ, RZ, R7 ;  /* 0x000000ffff047224 */ /* 0x000fc800078e0007 */
[----:B------:R-:W-:-:S08]  /*5980*/  IMAD.WIDE.U32.X R4, R15, UR5, R4, P1 ;  /* 0x000000050f047c25 */ /* 0x000fd000088e0404 */
.L_x_109:
[--C-:B------:R-:W-:Y:S01]  /*5990*/  SHF.R.U64 R8, R4, UR7, R5.reuse ;  /* 0x0000000704087c19 */ /* 0x100fe20008001205 */
[----:B------:R-:W-:Y:S01]  /*59a0*/  ULDC.64 UR4, c[0x0][0x620] ;  /* 0x0001880000047ab9 */ /* 0x000fe20000000a00 */
[----:B------:R-:W-:Y:S01]  /*59b0*/  SHF.R.U32.HI R4, RZ, UR7, R5 ;  /* 0x00000007ff047c19 */ /* 0x000fe20008011605 */
[----:B------:R-:W2:Y:S01]  /*59c0*/  LDC R25, c[0x0][0x144] ;  /* 0x00005100ff197b82 */ /* 0x000ea20000000800 */
[----:B------:R-:W-:Y:S01]  /*59d0*/  IADD3 R7, P1, RZ, -R8, RZ ;  /* 0x80000008ff077210 */ /* 0x000fe20007f3e0ff */
[----:B------:R-:W-:Y:S01]  /*59e0*/  ULDC.64 UR8, c[0x0][0x640] ;  /* 0x0001900000087ab9 */ /* 0x000fe20000000a00 */
[----:B0-----:R-:W-:Y:S01]  /*59f0*/  I2FP.F32.U32 R9, R14 ;  /* 0x0000000e00097245 */ /* 0x001fe20000201000 */
[----:B------:R-:W-:Y:S02]  /*5a00*/  ULDC UR6, c[0x0][0x608] ;  /* 0x0001820000067ab9 */ /* 0x000fe40000000800 */
[----:B------:R-:W-:Y:S01]  /*5a10*/  IMAD.X R4, RZ, RZ, ~R4, P1 ;  /* 0x000000ffff047224 */ /* 0x000fe200008e0e04 */
[----:B------:R-:W-:Y:S01]  /*5a20*/  ISETP.NE.U32.AND P1, PT, RZ, UR8, PT ;  /* 0x00000008ff007c0c */ /* 0x000fe2000bf25070 */
[----:B------:R-:W0:Y:S02]  /*5a30*/  LDC R20, c[0x0][0x148] ;  /* 0x00005200ff147b82 */ /* 0x000e240000000800 */
[----:B------:R-:W-:Y:S01]  /*5a40*/  IMAD R6, R4, UR4, RZ ;  /* 0x0000000404067c24 */ /* 0x000fe2000f8e02ff */
[----:B------:R-:W-:Y:S01]  /*5a50*/  ISETP.NE.AND.EX P1, PT, RZ, UR9, PT, P1 ;  /* 0x00000009ff007c0c */ /* 0x000fe2000bf25310 */
[----:B------:R-:W-:Y:S01]  /*5a60*/  IMAD.WIDE.U32 R4, R7, UR4, R16 ;  /* 0x0000000407047c25 */ /* 0x000fe2000f8e0010 */
[----:B------:R-:W-:-:S03]  /*5a70*/  ULDC UR4, c[0x0][0x150] ;  /* 0x0000540000047ab9 */ /* 0x000fc60000000800 */
[----:B------:R-:W-:Y:S02]  /*5a80*/  IMAD R7, R7, UR5, R6 ;  /* 0x0000000507077c24 */ /* 0x000fe4000f8e0206 */
[----:B------:R-:W-:Y:S01]  /*5a90*/  FMUL R6, R9, UR4 ;  /* 0x0000000409067c20 */ /* 0x000fe20008400000 */
[----:B------:R-:W-:Y:S01]  /*5aa0*/  ULDC UR4, c[0x0][0x618] ;  /* 0x0001860000047ab9 */ /* 0x000fe20000000800 */
[----:B------:R-:W-:Y:S01]  /*5ab0*/  ULDC UR5, c[0x0][0x154] ;  /* 0x0000550000057ab9 */ /* 0x000fe20000000800 */
[----:B------:R-:W-:-:S03]  /*5ac0*/  IMAD.IADD R5, R5, 0x1, R7 ;  /* 0x0000000105057824 */ /* 0x000fc600078e0207 */
[----:B------:R-:W3:Y:S02]  /*5ad0*/  F2I.U32.TRUNC.NTZ R6, R6 ;  /* 0x0000000600067305 */ /* 0x000ee4000020f000 */
[----:B------:R-:W-:Y:S02]  /*5ae0*/  SHF.R.U64 R9, R4, UR4, R5 ;  /* 0x0000000404097c19 */ /* 0x000fe40008001205 */
[----:B-1----:R-:W-:-:S05]  /*5af0*/  I2FP.F32.U32 R4, R13 ;  /* 0x0000000d00047245 */ /* 0x002fca0000201000 */
[----:B------:R-:W-:Y:S01]  /*5b00*/  FMUL R22, R4, UR5 ;  /* 0x0000000504167c20 */ /* 0x000fe20008400000 */
[----:B------:R-:W-:Y:S01]  /*5b10*/  SHF.R.U32.HI R4, RZ, UR4, R5 ;  /* 0x00000004ff047c19 */ /* 0x000fe20008011605 */
[----:B------:R-:W-:-:S03]  /*5b20*/  ULDC UR4, c[0x0][0x658] ;  /* 0x0001960000047ab9 */ /* 0x000fc60000000800 */
[--C-:B------:R-:W-:Y:S01]  /*5b30*/  SHF.R.U64 R21, R9, UR6, R4.reuse ;  /* 0x0000000609157c19 */ /* 0x100fe20008001204 */
[----:B------:R-:W1:Y:S01]  /*5b40*/  F2I.U32.TRUNC.NTZ R22, R22 ;  /* 0x0000001600167305 */ /* 0x000e62000020f000 */
[----:B------:R-:W-:Y:S01]  /*5b50*/  SHF.R.U32.HI R4, RZ, UR6, R4 ;  /* 0x00000006ff047c19 */ /* 0x000fe20008011604 */
[----:B---3--:R-:W-:-:S03]  /*5b60*/  IMAD.MOV R6, RZ, RZ, -R6 ;  /* 0x000000ffff067224 */ /* 0x008fc600078e0a06 */
[----:B------:R-:W-:Y:S01]  /*5b70*/  SHF.R.U64 R15, R21, UR4, R4 ;  /* 0x00000004150f7c19 */ /* 0x000fe20008001204 */
[----:B--2---:R-:W-:Y:S01]  /*5b80*/  IMAD R14, R25, R6, R14 ;  /* 0x00000006190e7224 */ /* 0x004fe200078e020e */
[----:B------:R-:W-:-:S03]  /*5b90*/  SHF.R.U32.HI R23, RZ, UR4, R4 ;  /* 0x00000004ff177c19 */ /* 0x000fc60008011604 */
[----:B------:R-:W-:Y:S02]  /*5ba0*/  IMAD.MOV.U32 R4, RZ, RZ, R15 ;  /* 0x000000ffff047224 */ /* 0x000fe400078e000f */
[----:B------:R-:W-:Y:S01]  /*5bb0*/  IMAD.MOV.U32 R5, RZ, RZ, R23 ;  /* 0x000000ffff057224 */ /* 0x000fe200078e0017 */
[----:B-1----:R-:W-:Y:S06]  /*5bc0*/  @!P1 BRA `(.L_x_110) ;  /* 0x0000000000289947 */ /* 0x002fec0003800000 */
[----:B------:R-:W-:Y:S02]  /*5bd0*/  ULDC UR4, c[0x0][0x64c] ;  /* 0x0001930000047ab9 */ /* 0x000fe40000000800 */
[----:B------:R-:W-:-:S05]  /*5be0*/  IADD3 R5, P1, R15, UR4, RZ ;  /* 0x000000040f057c10 */ /* 0x000fca000ff3e0ff */
[----:B------:R-:W-:-:S04]  /*5bf0*/  IMAD.X R23, RZ, RZ, R23, P1 ;  /* 0x000000ffff177224 */ /* 0x000fc800008e0617 */
[----:B------:R-:W-:-:S04]  /*5c00*/  IMAD.WIDE.U32 R6, R23, UR8, RZ ;  /* 0x0000000817067c25 */ /* 0x000fc8000f8e00ff */
[----:B------:R-:W-:-:S04]  /*5c10*/  IMAD.WIDE.U32 R6, P1, R5, UR9, R6 ;  /* 0x0000000905067c25 */ /* 0x000fc8000f820006 */
[----:B------:R-:W-:-:S04]  /*5c20*/  IMAD.WIDE.U32 R4, R5, UR8, RZ ;  /* 0x0000000805047c25 */ /* 0x000fc8000f8e00ff */
[----:B------:R-:W-:Y:S01]  /*5c30*/  IMAD.MOV.U32 R4, RZ, RZ, R7 ;  /* 0x000000ffff047224 */ /* 0x000fe200078e0007 */
[----:B------:R-:W-:Y:S01]  /*5c40*/  IADD3 RZ, P3, R5, R6, RZ ;  /* 0x0000000605ff7210 */ /* 0x000fe20007f7e0ff */
[----:B------:R-:W-:-:S04]  /*5c50*/  IMAD.X R5, RZ, RZ, RZ, P1 ;  /* 0x000000ffff057224 */ /* 0x000fc800008e06ff */
[----:B------:R-:W-:-:S08]  /*5c60*/  IMAD.WIDE.U32.X R4, R23, UR9, R4, P3 ;  /* 0x0000000917047c25 */ /* 0x000fd000098e0404 */
.L_x_110:
[----:B------:R-:W-:Y:S01]  /*5c70*/  ISETP.NE.AND P1, PT, R2, 0x1, PT ;  /* 0x000000010200780c */ /* 0x000fe20003f25270 */
[----:B------:R-:W-:Y:S01]  /*5c80*/  ULDC UR4, c[0x0][0x648] ;  /* 0x0001920000047ab9 */ /* 0x000fe20000000800 */
[----:B------:R-:W-:Y:S01]  /*5c90*/  LOP3.LUT R21, R21, UR16, RZ, 0xc0, !PT ;  /* 0x0000001015157c12 */ /* 0x000fe2000f8ec0ff */
[----:B------:R-:W-:Y:S01]  /*5ca0*/  IMAD.MOV R22, RZ, RZ, -R22 ;  /* 0x000000ffff167224 */ /* 0x000fe200078e0a16 */
[----:B------:R-:W-:Y:S01]  /*5cb0*/  SHF.R.U64 R4, R4, UR4, R5 ;  /* 0x0000000404047c19 */ /* 0x000fe20008001205 */
[----:B------:R-:W-:Y:S01]  /*5cc0*/  ULDC UR4, c[0x0][0x638] ;  /* 0x00018e0000047ab9 */ /* 0x000fe20000000800 */
[----:B------:R-:W-:Y:S01]  /*5cd0*/  ULDC UR5, c[0x0][0x610] ;  /* 0x0001840000057ab9 */ /* 0x000fe20000000800 */
[----:B------:R-:W-:Y:S02]  /*5ce0*/  IMAD.MOV.U32 R5, RZ, RZ, 0x1 ;  /* 0x00000001ff057424 */ /* 0x000fe400078e00ff */
[----:B------:R-:W-:Y:S02]  /*5cf0*/  IMAD.MOV R6, RZ, RZ, -R4 ;  /* 0x000000ffff067224 */ /* 0x000fe400078e0a04 */
[----:B------:R-:W-:Y:S01]  /*5d00*/  IMAD R21, R4, UR17, R21 ;  /* 0x0000001104157c24 */ /* 0x000fe2000f8e0215 */
[----:B------:R-:W-:Y:S01]  /*5d10*/  LOP3.LUT R4, R9, UR15, RZ, 0xc0, !PT ;  /* 0x0000000f09047c12 */ /* 0x000fe2000f8ec0ff */
[----:B0-----:R-:W-:-:S02]  /*5d20*/  @P1 IMAD R14, R20, R22, R13 ;  /* 0x00000016140e1224 */ /* 0x001fc400078e020d */
[----:B------:R-:W-:Y:S01]  /*5d30*/  IMAD R15, R6, UR4, R15 ;  /* 0x00000004060f7c24 */ /* 0x000fe2000f8e020f */
[----:B------:R-:W-:Y:S01]  /*5d40*/  ULDC UR4, c[0x0][0x600] ;  /* 0x0001800000047ab9 */ /* 0x000fe20000000800 */
[----:B------:R-:W-:Y:S02]  /*5d50*/  IMAD R14, R21, UR5, R14 ;  /* 0x00000005150e7c24 */ /* 0x000fe4000f8e020e */
[--C-:B------:R-:W-:Y:S01]  /*5d60*/  IMAD R15, R15, UR4, R4.reuse ;  /* 0x000000040f0f7c24 */ /* 0x100fe2000f8e0204 */
[----:B------:R-:W-:-:S04]  /*5d70*/  PRMT R4, R5, 0x7610, R4 ;  /* 0x0000761005047816 */ /* 0x000fc80000000004 */
[----:B------:R-:W-:Y:S02]  /*5d80*/  SEL R20, R15, R14, !P1 ;  /* 0x0000000e0f147207 */ /* 0x000fe40004800000 */
[----:B------:R-:W-:-:S07]  /*5d90*/  SEL R13, R14, R15, !P1 ;  /* 0x0000000f0e0d7207 */ /* 0x000fce0004800000 */
.L_x_108:
[----:B------:R-:W-:Y:S05]  /*5da0*/  BSYNC B1 ;  /* 0x0000000000017941 */ /* 0x000fea0003800000 */
.L_x_107:
[----:B------:R-:W-:-:S13]  /*5db0*/  LOP3.LUT P1, RZ, R4, 0xff, RZ, 0xc0, !PT ;  /* 0x000000ff04ff7812 */ /* 0x000fda000782c0ff */
[----:B------:R-:W-:Y:S05]  /*5dc0*/  @P1 BRA `(.L_x_111) ;  /* 0xfffffff400441947 */ /* 0x000fea000383ffff */
[----:B------:R-:W-:Y:S05]  /*5dd0*/  BSYNC B0 ;  /* 0x0000000000007941 */ /* 0x000fea0003800000 */
.L_x_99:
[----:B------:R-:W-:-:S03]  /*5de0*/  UMOV UR4, 0xffffffff ;  /* 0xffffffff00047882 */ /* 0x000fc60000000000 */
[----:B------:R-:W-:Y:S05]  /*5df0*/  BRA.DIV UR4, `(.L_x_112) ;  /* 0x0000000a04c87947 */ /* 0x000fea000b800000 */
[----:B------:R-:W-:-:S13]  /*5e00*/  ELECT P6, URZ, PT ;  /* 0x00000000003f782f */ /* 0x000fda00038c0000 */
.L_x_138:
[----:B------:R-:W-:Y:S04]  /*5e10*/  BSSY B0, `(.L_x_113) ;  /* 0x0000097000007945 */ /* 0x000fe80003800000 */
[----:B------:R-:W-:Y:S05]  /*5e20*/  @!P6 BRA `(.L_x_114) ;  /* 0x000000080054e947 */ /* 0x000fea0003800000 */
[----:B------:R-:W-:-:S04]  /*5e30*/  LOP3.LUT R18, R18, 0x2, RZ, 0xfc, !PT ;  /* 0x0000000212127812 */ /* 0x000fc800078efcff */
[----:B------:R-:W-:-:S13]  /*5e40*/  ISETP.NE.AND P0, PT, R18, 0x3, PT ;  /* 0x000000031200780c */ /* 0x000fda0003f05270 */
[----:B------:R-:W-:Y:S05]  /*5e50*/  @!P0 BRA `(.L_x_115) ;  /* 0x0000000000048947 */ /* 0x000fea0003800000 */
[----:B------:R-:W-:Y:S01]  /*5e60*/  BPT.TRAP 0x1 ;  /* 0x000000040000795c */ /* 0x000fe20000300000 */
.L_x_115:
[----:B------:R-:W0:Y:S01]  /*5e70*/  S2R R5, SR_CgaCtaId ;  /* 0x0000000000057919 */ /* 0x000e220000008800 */
[----:B------:R-:W-:Y:S02]  /*5e80*/  MOV R2, 0x400 ;  /* 0x0000040000027802 */ /* 0x000fe40000000f00 */
[----:B------:R-:W-:Y:S02]  /*5e90*/  SHF.L.U32 R4, R0, 0x1f, RZ ;  /* 0x0000001f00047819 */ /* 0x000fe400000006ff */
[----:B0-----:R-:W-:-:S05]  /*5ea0*/  LEA R2, R5, R2, 0x18 ;  /* 0x0000000205027211 */ /* 0x001fca00078ec0ff */
[----:B------:R-:W-:-:S04]  /*5eb0*/  VIADD R2, R2, 0x80 ;  /* 0x0000008002027836 */ /* 0x000fc80000000000 */
[C---:B------:R-:W-:Y:S02]  /*5ec0*/  IMAD R7, R3.reuse, 0x8, R2 ;  /* 0x0000000803077824 */ /* 0x040fe400078e0202 */
[----:B------:R-:W-:Y:S02]  /*5ed0*/  VIADD R3, R3, 0x1 ;  /* 0x0000000103037836 */ /* 0x000fe40000000000 */
[----:B------:R-:W0:Y:S03]  /*5ee0*/  SYNCS.PHASECHK.TRANS64.TRYWAIT P0, [R7+URZ], R4 ;  /* 0x00000004070075a7 */ /* 0x000e26000800017f */
[----:B------:R-:W-:-:S04]  /*5ef0*/  ISETP.NE.AND P1, PT, R3, 0x10, PT ;  /* 0x000000100300780c */ /* 0x000fc80003f25270 */
[----:B------:R-:W-:Y:S02]  /*5f00*/  SEL R5, RZ, 0x1, P1 ;  /* 0x00000001ff057807 */ /* 0x000fe40000800000 */
[----:B------:R-:W-:Y:S02]  /*5f10*/  SEL R3, R3, RZ, P1 ;  /* 0x000000ff03037207 */ /* 0x000fe40000800000 */
[----:B------:R-:W-:-:S03]  /*5f20*/  LOP3.LUT R6, R0, R5, RZ, 0x3c, !PT ;  /* 0x0000000500067212 */ /* 0x000fc600078e3cff */
[----:B------:R-:W-:Y:S01]  /*5f30*/  IMAD R8, R3, 0x8, R2 ;  /* 0x0000000803087824 */ /* 0x000fe200078e0202 */
[----:B------:R-:W-:Y:S01]  /*5f40*/  SHF.L.U32 R5, R6, 0x1f, RZ ;  /* 0x0000001f06057819 */ /* 0x000fe200000006ff */
[----:B0-----:R-:W-:Y:S06]  /*5f50*/  @!P0 BRA `(.L_x_116) ;  /* 0x0000000800908947 */ /* 0x001fec0003800000 */
.L_x_139:
[----:B------:R-:W1:Y:S01]  /*5f60*/  SYNCS.PHASECHK.TRANS64.TRYWAIT P0, [R8+URZ], R5 ;  /* 0x00000005080075a7 */ /* 0x000e62000800017f */
[----:B------:R-:W-:-:S05]  /*5f70*/  VIADD R0, R3, 0x1 ;  /* 0x0000000103007836 */ /* 0x000fca0000000000 */
[----:B------:R-:W-:-:S04]  /*5f80*/  ISETP.NE.AND P1, PT, R0, 0x10, PT ;  /* 0x000000100000780c */ /* 0x000fc80003f25270 */
[----:B------:R-:W-:Y:S02]  /*5f90*/  SEL R3, RZ, 0x1, P1 ;  /* 0x00000001ff037807 */ /* 0x000fe40000800000 */
[----:B0-----:R-:W-:Y:S02]  /*5fa0*/  SEL R7, R0, RZ, P1 ;  /* 0x000000ff00077207 */ /* 0x001fe40000800000 */
[----:B------:R-:W-:-:S03]  /*5fb0*/  LOP3.LUT R6, R6, R3, RZ, 0x3c, !PT ;  /* 0x0000000306067212 */ /* 0x000fc600078e3cff */
[----:B------:R-:W-:Y:S01]  /*5fc0*/  IMAD R9, R7, 0x8, R2 ;  /* 0x0000000807097824 */ /* 0x000fe200078e0202 */
[----:B------:R-:W-:Y:S01]  /*5fd0*/  SHF.L.U32 R4, R6, 0x1f, RZ ;  /* 0x0000001f06047819 */ /* 0x000fe200000006ff */
[----:B-1----:R-:W-:Y:S06]  /*5fe0*/  @!P0 BRA `(.L_x_117) ;  /* 0x0000000800808947 */ /* 0x002fec0003800000 */
.L_x_140:
[----:B------:R-:W1:Y:S01]  /*5ff0*/  SYNCS.PHASECHK.TRANS64.TRYWAIT P0, [R9+URZ], R4 ;  /* 0x00000004090075a7 */ /* 0x000e62000800017f */
[----:B------:R-:W-:-:S05]  /*6000*/  VIADD R0, R7, 0x1 ;  /* 0x0000000107007836 */ /* 0x000fca0000000000 */
[----:B------:R-:W-:-:S04]  /*6010*/  ISETP.NE.AND P1, PT, R0, 0x10, PT ;  /* 0x000000100000780c */ /* 0x000fc80003f25270 */
[----:B------:R-:W-:Y:S02]  /*6020*/  SEL R3, RZ, 0x1, P1 ;  /* 0x00000001ff037807 */ /* 0x000fe40000800000 */
[----:B------:R-:W-:Y:S02]  /*6030*/  SEL R7, R0, RZ, P1 ;  /* 0x000000ff00077207 */ /* 0x000fe40000800000 */
[----:B------:R-:W-:-:S03]  /*6040*/  LOP3.LUT R6, R6, R3, RZ, 0x3c, !PT ;  /* 0x0000000306067212 */ /* 0x000fc600078e3cff */
[----:B0-----:R-:W-:Y:S01]  /*6050*/  IMAD R8, R7, 0x8, R2 ;  /* 0x0000000807087824 */ /* 0x001fe200078e0202 */
[----:B------:R-:W-:Y:S01]  /*6060*/  SHF.L.U32 R5, R6, 0x1f, RZ ;  /* 0x0000001f06057819 */ /* 0x000fe200000006ff */
[----:B-1----:R-:W-:Y:S06]  /*6070*/  @!P0 BRA `(.L_x_118) ;  /* 0x0000000800708947 */ /* 0x002fec0003800000 */
.L_x_141:
        /* <DEDUP_REMOVED lines=9> */
.L_x_142:
        /* <DEDUP_REMOVED lines=9> */
.L_x_143:
        /* <DEDUP_REMOVED lines=9> */
.L_x_144:
        /* <DEDUP_REMOVED lines=9> */
.L_x_145:
        /* <DEDUP_REMOVED lines=9> */
.L_x_146:
        /* <DEDUP_REMOVED lines=9> */
.L_x_147:
        /* <DEDUP_REMOVED lines=9> */
.L_x_148:
        /* <DEDUP_REMOVED lines=9> */
.L_x_149:
        /* <DEDUP_REMOVED lines=9> */
.L_x_150:
        /* <DEDUP_REMOVED lines=9> */
.L_x_151:
[----:B------:R-:W1:Y:S01]  /*6620*/  SYNCS.PHASECHK.TRANS64.TRYWAIT P0, [R8+URZ], R5 ;  /* 0x00000005080075a7 */ /* 0x000e62000800017f */
[----:B------:R-:W-:-:S05]  /*6630*/  VIADD R0, R7, 0x1 ;  /* 0x0000000107007836 */ /* 0x000fca0000000000 */
[----:B------:R-:W-:-:S04]  /*6640*/  ISETP.NE.AND P1, PT, R0, 0x10, PT ;  /* 0x000000100000780c */ /* 0x000fc80003f25270 */
[----:B------:R-:W-:Y:S02]  /*6650*/  SEL R3, RZ, 0x1, P1 ;  /* 0x00000001ff037807 */ /* 0x000fe40000800000 */
[----:B------:R-:W-:Y:S02]  /*6660*/  SEL R7, R0, RZ, P1 ;  /* 0x000000ff00077207 */ /* 0x000fe40000800000 */
[----:B0-----:R-:W-:-:S03]  /*6670*/  LOP3.LUT R9, R6, R3, RZ, 0x3c, !PT ;  /* 0x0000000306097212 */ /* 0x001fc600078e3cff */
[----:B------:R-:W-:Y:S01]  /*6680*/  IMAD R11, R7, 0x8, R2 ;  /* 0x00000008070b7824 */ /* 0x000fe200078e0202 */
[----:B------:R-:W-:Y:S01]  /*6690*/  SHF.L.U32 R6, R9, 0x1f, RZ ;  /* 0x0000001f09067819 */ /* 0x000fe200000006ff */
[----:B-1----:R-:W-:Y:S06]  /*66a0*/  @!P0 BRA `(.L_x_129) ;  /* 0x0000000400c08947 */ /* 0x002fec0003800000 */
.L_x_152:
[----:B------:R-:W1:Y:S01]  /*66b0*/  SYNCS.PHASECHK.TRANS64.TRYWAIT P0, [R11+URZ], R6 ;  /* 0x000000060b0075a7 */ /* 0x000e62000800017f */
[----:B------:R-:W-:-:S05]  /*66c0*/  VIADD R0, R7, 0x1 ;  /* 0x0000000107007836 */ /* 0x000fca0000000000 */
[----:B------:R-:W-:-:S04]  /*66d0*/  ISETP.NE.AND P1, PT, R0, 0x10, PT ;  /* 0x000000100000780c */ /* 0x000fc80003f25270 */
[----:B------:R-:W-:Y:S02]  /*66e0*/  SEL R4, RZ, 0x1, P1 ;  /* 0x00000001ff047807 */ /* 0x000fe40000800000 */
[----:B------:R-:W-:Y:S02]  /*66f0*/  SEL R3, R0, RZ, P1 ;  /* 0x000000ff00037207 */ /* 0x000fe40000800000 */
[----:B------:R-:W-:Y:S01]  /*6700*/  LOP3.LUT R0, R9, R4, RZ, 0x3c, !PT ;  /* 0x0000000409007212 */ /* 0x000fe200078e3cff */
[----:B-1----:R-:W-:Y:S06]  /*6710*/  @!P0 BRA `(.L_x_130) ;  /* 0x0000000400b88947 */ /* 0x002fec0003800000 */
.L_x_153:
[----:B------:R-:W-:Y:S01]  /*6720*/  IMAD R3, R3, 0x8, R2 ;  /* 0x0000000803037824 */ /* 0x000fe200078e0202 */
[----:B------:R-:W-:-:S07]  /*6730*/  SHF.L.U32 R0, R0, 0x1f, RZ ;  /* 0x0000001f00007819 */ /* 0x000fce00000006ff */
.L_x_131:
[----:B--2---:R2:W3:Y:S02]  /*6740*/  SYNCS.PHASECHK.TRANS64.TRYWAIT P0, [R3+URZ], R0 ;  /* 0x00000000030075a7 */ /* 0x0044e4000800017f */
[----:B---3--:R-:W-:Y:S05]  /*6750*/  @!P0 NANOSLEEP.SYNCS 0x989680 ;  /* 0x009896800000895d */ /* 0x008fea0003900000 */
[----:B------:R-:W3:Y:S02]  /*6760*/  @!P0 SYNCS.PHASECHK.TRANS64 P0, [R3+URZ], R0 ;  /* 0x00000000030085a7 */ /* 0x000ee4000800007f */
[----:B---3--:R-:W-:Y:S05]  /*6770*/  @!P0 BRA `(.L_x_131) ;  /* 0xfffffffc00f08947 */ /* 0x008fea000383ffff */
.L_x_114:
[----:B------:R-:W-:Y:S05]  /*6780*/  BSYNC B0 ;  /* 0x0000000000007941 */ /* 0x000fea0003800000 */
.L_x_113:
[----:B------:R-:W-:Y:S05]  /*6790*/  EXIT ;  /* 0x000000000000794d */ /* 0x000fea0003800000 */
.L_x_18:
[----:B-1----:R1:W2:Y:S02]  /*67a0*/  SYNCS.PHASECHK.TRANS64.TRYWAIT P1, [R3+URZ], R0 ;  /* 0x00000000030075a7 */ /* 0x0022a4000802017f */
[----:B--2---:R-:W-:Y:S05]  /*67b0*/  @!P1 NANOSLEEP.SYNCS 0x989680 ;  /* 0x009896800000995d */ /* 0x004fea0003900000 */
[----:B------:R-:W2:Y:S02]  /*67c0*/  @!P1 SYNCS.PHASECHK.TRANS64 P1, [R3+URZ], R0 ;  /* 0x00000000030095a7 */ /* 0x000ea4000802007f */
[----:B--2---:R-:W-:Y:S05]  /*67d0*/  @!P1 BRA `(.L_x_18) ;  /* 0xfffffffc00f09947 */ /* 0x004fea000383ffff */
[----:B------:R-:W-:Y:S05]  /*67e0*/  BRA `(.L_x_17) ;  /* 0xffffffac00a87947 */ /* 0x000fea000383ffff */
.L_x_23:
[----:B-1----:R-:W-:-:S04]  /*67f0*/  IMAD.U32 R4, RZ, RZ, UR4 ;  /* 0x00000004ff047e24 */ /* 0x002fc8000f8e00ff */
[----:B------:R1:W2:Y:S03]  /*6800*/  SYNCS.PHASECHK.TRANS64.TRYWAIT P1, [R4+URZ], R3 ;  /* 0x00000003040075a7 */ /* 0x0002a6000802017f */
[----:B--2---:R-:W-:Y:S05]  /*6810*/  @!P1 NANOSLEEP.SYNCS 0x989680 ;  /* 0x009896800000995d */ /* 0x004fea0003900000 */
[----:B------:R-:W2:Y:S02]  /*6820*/  @!P1 SYNCS.PHASECHK.TRANS64 P1, [R4+URZ], R3 ;  /* 0x00000003040095a7 */ /* 0x000ea4000802007f */
[----:B--2---:R-:W-:Y:S05]  /*6830*/  @!P1 BRA `(.L_x_23) ;  /* 0xfffffffc00ec9947 */ /* 0x004fea000383ffff */
[----:B------:R-:W-:Y:S05]  /*6840*/  BRA `(.L_x_22) ;  /* 0xffffffb0006c7947 */ /* 0x000fea000383ffff */
.L_x_100:
[----:B------:R-:W-:Y:S01]  /*6850*/  BSSY B1, `(.L_x_132) ;  /* 0x0000006000017945 */ /* 0x000fe20003800000 */
[----:B------:R-:W-:-:S07]  /*6860*/  IMAD.MOV.U32 R15, RZ, RZ, -0x1 ;  /* 0xffffffffff0f7424 */ /* 0x000fce00078e00ff */
[----:B------:R-:W-:Y:S05]  /*6870*/  WARPSYNC.COLLECTIVE R15, `(.L_x_133) ;  /* 0x000000000f0c7348 */ /* 0x000fea0003c00000 */
[----:B------:R-:W-:Y:S02]  /*6880*/  ELECT P6, UR62, PT ;  /* 0x00000000003e782f */ /* 0x000fe400038c0000 */
[----:B------:R-:W-:Y:S01]  /*6890*/  MOV R14, UR62 ;  /* 0x0000003e000e7c02 */ /* 0x000fe20008000f00 */
[----:B------:R-:W-:Y:S10]  /*68a0*/  ENDCOLLECTIVE ;  /* 0x000000000000791b */ /* 0x000ff40003800000 */
.L_x_133:
[----:B------:R-:W-:Y:S05]  /*68b0*/  BSYNC B1 ;  /* 0x0000000000017941 */ /* 0x000fea0003800000 */
.L_x_132:
[----:B------:R-:W-:Y:S05]  /*68c0*/  BRA `(.L_x_134) ;  /* 0xffffffe800907947 */ /* 0x000fea000383ffff */
.L_x_103:
[----:B0-----:R0:W1:Y:S02]  /*68d0*/  SYNCS.PHASECHK.TRANS64.TRYWAIT P1, [R14+URZ+0x80], R7 ;  /* 0x000080070e0075a7 */ /* 0x001064000802017f */
[----:B-1----:R-:W-:Y:S05]  /*68e0*/  @!P1 NANOSLEEP.SYNCS 0x989680 ;  /* 0x009896800000995d */ /* 0x002fea0003900000 */
[----:B------:R-:W1:Y:S02]  /*68f0*/  @!P1 SYNCS.PHASECHK.TRANS64 P1, [R14+URZ+0x80], R7 ;  /* 0x000080070e0095a7 */ /* 0x000e64000802007f */
[----:B-1----:R-:W-:Y:S05]  /*6900*/  @!P1 BRA `(.L_x_103) ;  /* 0xfffffffc00f09947 */ /* 0x002fea000383ffff */
[----:B------:R-:W-:Y:S05]  /*6910*/  BRA `(.L_x_135) ;  /* 0xffffffe800c47947 */ /* 0x000fea000383ffff */
.L_x_112:
[----:B------:R-:W-:Y:S01]  /*6920*/  BSSY B0, `(.L_x_136) ;  /* 0x0000006000007945 */ /* 0x000fe20003800000 */
[----:B------:R-:W-:-:S07]  /*6930*/  IMAD.MOV.U32 R15, RZ, RZ, -0x1 ;  /* 0xffffffffff0f7424 */ /* 0x000fce00078e00ff */
[----:B------:R-:W-:Y:S05]  /*6940*/  WARPSYNC.COLLECTIVE R15, `(.L_x_137) ;  /* 0x000000000f0c7348 */ /* 0x000fea0003c00000 */
[----:B------:R-:W-:Y:S02]  /*6950*/  ELECT P6, UR62, PT ;  /* 0x00000000003e782f */ /* 0x000fe400038c0000 */
[----:B------:R-:W-:Y:S01]  /*6960*/  MOV R14, UR62 ;  /* 0x0000003e000e7c02 */ /* 0x000fe20008000f00 */
[----:B------:R-:W-:Y:S10]  /*6970*/  ENDCOLLECTIVE ;  /* 0x000000000000791b */ /* 0x000ff40003800000 */
.L_x_137:
[----:B------:R-:W-:Y:S05]  /*6980*/  BSYNC B0 ;  /* 0x0000000000007941 */ /* 0x000fea0003800000 */
.L_x_136:
[----:B------:R-:W-:Y:S05]  /*6990*/  BRA `(.L_x_138) ;  /* 0xfffffff4001c7947 */ /* 0x000fea000383ffff */
.L_x_116:
[----:B0-----:R0:W1:Y:S02]  /*69a0*/  SYNCS.PHASECHK.TRANS64.TRYWAIT P0, [R7+URZ], R4 ;  /* 0x00000004070075a7 */ /* 0x001064000800017f */
[----:B-1----:R-:W-:Y:S05]  /*69b0*/  @!P0 NANOSLEEP.SYNCS 0x989680 ;  /* 0x009896800000895d */ /* 0x002fea0003900000 */
[----:B------:R-:W1:Y:S02]  /*69c0*/  @!P0 SYNCS.PHASECHK.TRANS64 P0, [R7+URZ], R4 ;  /* 0x00000004070085a7 */ /* 0x000e64000800007f */
[----:B-1----:R-:W-:Y:S05]  /*69d0*/  @!P0 BRA `(.L_x_116) ;  /* 0xfffffffc00f08947 */ /* 0x002fea000383ffff */
[----:B------:R-:W-:Y:S05]  /*69e0*/  BRA `(.L_x_139) ;  /* 0xfffffff4005c7947 */ /* 0x000fea000383ffff */
.L_x_117:
[----:B0-----:R0:W1:Y:S02]  /*69f0*/  SYNCS.PHASECHK.TRANS64.TRYWAIT P0, [R8+URZ], R5 ;  /* 0x00000005080075a7 */ /* 0x001064000800017f */
[----:B-1----:R-:W-:Y:S05]  /*6a00*/  @!P0 NANOSLEEP.SYNCS 0x989680 ;  /* 0x009896800000895d */ /* 0x002fea0003900000 */
[----:B------:R-:W1:Y:S02]  /*6a10*/  @!P0 SYNCS.PHASECHK.TRANS64 P0, [R8+URZ], R5 ;  /* 0x00000005080085a7 */ /* 0x000e64000800007f */
[----:B-1----:R-:W-:Y:S05]  /*6a20*/  @!P0 BRA `(.L_x_117) ;  /* 0xfffffffc00f08947 */ /* 0x002fea000383ffff */
[----:B------:R-:W-:Y:S05]  /*6a30*/  BRA `(.L_x_140) ;  /* 0xfffffff4006c7947 */ /* 0x000fea000383ffff */
.L_x_118:
[----:B0-----:R0:W1:Y:S02]  /*6a40*/  SYNCS.PHASECHK.TRANS64.TRYWAIT P0, [R9+URZ], R4 ;  /* 0x00000004090075a7 */ /* 0x001064000800017f */
[----:B-1----:R-:W-:Y:S05]  /*6a50*/  @!P0 NANOSLEEP.SYNCS 0x989680 ;  /* 0x009896800000895d */ /* 0x002fea0003900000 */
[----:B------:R-:W1:Y:S02]  /*6a60*/  @!P0 SYNCS.PHASECHK.TRANS64 P0, [R9+URZ], R4 ;  /* 0x00000004090085a7 */ /* 0x000e64000800007f */
[----:B-1----:R-:W-:Y:S05]  /*6a70*/  @!P0 BRA `(.L_x_118) ;  /* 0xfffffffc00f08947 */ /* 0x002fea000383ffff */
[----:B------:R-:W-:Y:S05]  /*6a80*/  BRA `(.L_x_141) ;  /* 0xfffffff4007c7947 */ /* 0x000fea000383ffff */
.L_x_119:
[----:B0-----:R0:W1:Y:S02]  /*6a90*/  SYNCS.PHASECHK.TRANS64.TRYWAIT P0, [R8+URZ], R5 ;  /* 0x00000005080075a7 */ /* 0x001064000800017f */
[----:B-1----:R-:W-:Y:S05]  /*6aa0*/  @!P0 NANOSLEEP.SYNCS 0x989680 ;  /* 0x009896800000895d */ /* 0x002fea0003900000 */
[----:B------:R-:W1:Y:S02]  /*6ab0*/  @!P0 SYNCS.PHASECHK.TRANS64 P0, [R8+URZ], R5 ;  /* 0x00000005080085a7 */ /* 0x000e64000800007f */
[----:B-1----:R-:W-:Y:S05]  /*6ac0*/  @!P0 BRA `(.L_x_119) ;  /* 0xfffffffc00f08947 */ /* 0x002fea000383ffff */
[----:B------:R-:W-:Y:S05]  /*6ad0*/  BRA `(.L_x_142) ;  /* 0xfffffff4008c7947 */ /* 0x000fea000383ffff */
.L_x_120:
[----:B0-----:R0:W1:Y:S02]  /*6ae0*/  SYNCS.PHASECHK.TRANS64.TRYWAIT P0, [R9+URZ], R4 ;  /* 0x00000004090075a7 */ /* 0x001064000800017f */
[----:B-1----:R-:W-:Y:S05]  /*6af0*/  @!P0 NANOSLEEP.SYNCS 0x989680 ;  /* 0x009896800000895d */ /* 0x002fea0003900000 */
[----:B------:R-:W1:Y:S02]  /*6b00*/  @!P0 SYNCS.PHASECHK.TRANS64 P0, [R9+URZ], R4 ;  /* 0x00000004090085a7 */ /* 0x000e64000800007f */
[----:B-1----:R-:W-:Y:S05]  /*6b10*/  @!P0 BRA `(.L_x_120) ;  /* 0xfffffffc00f08947 */ /* 0x002fea000383ffff */
[----:B------:R-:W-:Y:S05]  /*6b20*/  BRA `(.L_x_143) ;  /* 0xfffffff4009c7947 */ /* 0x000fea000383ffff */
.L_x_121:
[----:B0-----:R0:W1:Y:S02]  /*6b30*/  SYNCS.PHASECHK.TRANS64.TRYWAIT P0, [R8+URZ], R5 ;  /* 0x00000005080075a7 */ /* 0x001064000800017f */
[----:B-1----:R-:W-:Y:S05]  /*6b40*/  @!P0 NANOSLEEP.SYNCS 0x989680 ;  /* 0x009896800000895d */ /* 0x002fea0003900000 */
[----:B------:R-:W1:Y:S02]  /*6b50*/  @!P0 SYNCS.PHASECHK.TRANS64 P0, [R8+URZ], R5 ;  /* 0x00000005080085a7 */ /* 0x000e64000800007f */
[----:B-1----:R-:W-:Y:S05]  /*6b60*/  @!P0 BRA `(.L_x_121) ;  /* 0xfffffffc00f08947 */ /* 0x002fea000383ffff */
[----:B------:R-:W-:Y:S05]  /*6b70*/  BRA `(.L_x_144) ;  /* 0xfffffff400ac7947 */ /* 0x000fea000383ffff */
.L_x_122:
[----:B0-----:R0:W1:Y:S02]  /*6b80*/  SYNCS.PHASECHK.TRANS64.TRYWAIT P0, [R9+URZ], R4 ;  /* 0x00000004090075a7 */ /* 0x001064000800017f */
[----:B-1----:R-:W-:Y:S05]  /*6b90*/  @!P0 NANOSLEEP.SYNCS 0x989680 ;  /* 0x009896800000895d */ /* 0x002fea0003900000 */
[----:B------:R-:W1:Y:S02]  /*6ba0*/  @!P0 SYNCS.PHASECHK.TRANS64 P0, [R9+URZ], R4 ;  /* 0x00000004090085a7 */ /* 0x000e64000800007f */
[----:B-1----:R-:W-:Y:S05]  /*6bb0*/  @!P0 BRA `(.L_x_122) ;  /* 0xfffffffc00f08947 */ /* 0x002fea000383ffff */
[----:B------:R-:W-:Y:S05]  /*6bc0*/  BRA `(.L_x_145) ;  /* 0xfffffff400bc7947 */ /* 0x000fea000383ffff */
.L_x_123:
[----:B0-----:R0:W1:Y:S02]  /*6bd0*/  SYNCS.PHASECHK.TRANS64.TRYWAIT P0, [R8+URZ], R5 ;  /* 0x00000005080075a7 */ /* 0x001064000800017f */
[----:B-1----:R-:W-:Y:S05]  /*6be0*/  @!P0 NANOSLEEP.SYNCS 0x989680 ;  /* 0x009896800000895d */ /* 0x002fea0003900000 */
[----:B------:R-:W1:Y:S02]  /*6bf0*/  @!P0 SYNCS.PHASECHK.TRANS64 P0, [R8+URZ], R5 ;  /* 0x00000005080085a7 */ /* 0x000e64000800007f */
[----:B-1----:R-:W-:Y:S05]  /*6c00*/  @!P0 BRA `(.L_x_123) ;  /* 0xfffffffc00f08947 */ /* 0x002fea000383ffff */
[----:B------:R-:W-:Y:S05]  /*6c10*/  BRA `(.L_x_146) ;  /* 0xfffffff400cc7947 */ /* 0x000fea000383ffff */
.L_x_124:
[----:B0-----:R0:W1:Y:S02]  /*6c20*/  SYNCS.PHASECHK.TRANS64.TRYWAIT P0, [R9+URZ], R4 ;  /* 0x00000004090075a7 */ /* 0x001064000800017f */
[----:B-1----:R-:W-:Y:S05]  /*6c30*/  @!P0 NANOSLEEP.SYNCS 0x989680 ;  /* 0x009896800000895d */ /* 0x002fea0003900000 */
[----:B------:R-:W1:Y:S02]  /*6c40*/  @!P0 SYNCS.PHASECHK.TRANS64 P0, [R9+URZ], R4 ;  /* 0x00000004090085a7 */ /* 0x000e64000800007f */
[----:B-1----:R-:W-:Y:S05]  /*6c50*/  @!P0 BRA `(.L_x_124) ;  /* 0xfffffffc00f08947 */ /* 0x002fea000383ffff */
[----:B------:R-:W-:Y:S05]  /*6c60*/  BRA `(.L_x_147) ;  /* 0xfffffff400dc7947 */ /* 0x000fea000383ffff */
.L_x_125:
[----:B0-----:R0:W1:Y:S02]  /*6c70*/  SYNCS.PHASECHK.TRANS64.TRYWAIT P0, [R8+URZ], R5 ;  /* 0x00000005080075a7 */ /* 0x001064000800017f */
[----:B-1----:R-:W-:Y:S05]  /*6c80*/  @!P0 NANOSLEEP.SYNCS 0x989680 ;  /* 0x009896800000895d */ /* 0x002fea0003900000 */
[----:B------:R-:W1:Y:S02]  /*6c90*/  @!P0 SYNCS.PHASECHK.TRANS64 P0, [R8+URZ], R5 ;  /* 0x00000005080085a7 */ /* 0x000e64000800007f */
[----:B-1----:R-:W-:Y:S05]  /*6ca0*/  @!P0 BRA `(.L_x_125) ;  /* 0xfffffffc00f08947 */ /* 0x002fea000383ffff */
[----:B------:R-:W-:Y:S05]  /*6cb0*/  BRA `(.L_x_148) ;  /* 0xfffffff400ec7947 */ /* 0x000fea000383ffff */
.L_x_126:
[----:B0-----:R0:W1:Y:S02]  /*6cc0*/  SYNCS.PHASECHK.TRANS64.TRYWAIT P0, [R9+URZ], R4 ;  /* 0x00000004090075a7 */ /* 0x001064000800017f */
[----:B-1----:R-:W-:Y:S05]  /*6cd0*/  @!P0 NANOSLEEP.SYNCS 0x989680 ;  /* 0x009896800000895d */ /* 0x002fea0003900000 */
[----:B------:R-:W1:Y:S02]  /*6ce0*/  @!P0 SYNCS.PHASECHK.TRANS64 P0, [R9+URZ], R4 ;  /* 0x00000004090085a7 */ /* 0x000e64000800007f */
[----:B-1----:R-:W-:Y:S05]  /*6cf0*/  @!P0 BRA `(.L_x_126) ;  /* 0xfffffffc00f08947 */ /* 0x002fea000383ffff */
[----:B------:R-:W-:Y:S05]  /*6d00*/  BRA `(.L_x_149) ;  /* 0xfffffff400fc7947 */ /* 0x000fea000383ffff */
.L_x_127:
[----:B0-----:R0:W1:Y:S02]  /*6d10*/  SYNCS.PHASECHK.TRANS64.TRYWAIT P0, [R8+URZ], R5 ;  /* 0x00000005080075a7 */ /* 0x001064000800017f */
[----:B-1----:R-:W-:Y:S05]  /*6d20*/  @!P0 NANOSLEEP.SYNCS 0x989680 ;  /* 0x009896800000895d */ /* 0x002fea0003900000 */
[----:B------:R-:W1:Y:S02]  /*6d30*/  @!P0 SYNCS.PHASECHK.TRANS64 P0, [R8+URZ], R5 ;  /* 0x00000005080085a7 */ /* 0x000e64000800007f */
[----:B-1----:R-:W-:Y:S05]  /*6d40*/  @!P0 BRA `(.L_x_127) ;  /* 0xfffffffc00f08947 */ /* 0x002fea000383ffff */
[----:B------:R-:W-:Y:S05]  /*6d50*/  BRA `(.L_x_150) ;  /* 0xfffffff8000c7947 */ /* 0x000fea000383ffff */
.L_x_128:
[----:B0-----:R0:W1:Y:S02]  /*6d60*/  SYNCS.PHASECHK.TRANS64.TRYWAIT P0, [R9+URZ], R4 ;  /* 0x00000004090075a7 */ /* 0x001064000800017f */
[----:B-1----:R-:W-:Y:S05]  /*6d70*/  @!P0 NANOSLEEP.SYNCS 0x989680 ;  /* 0x009896800000895d */ /* 0x002fea0003900000 */
[----:B------:R-:W1:Y:S02]  /*6d80*/  @!P0 SYNCS.PHASECHK.TRANS64 P0, [R9+URZ], R4 ;  /* 0x00000004090085a7 */ /* 0x000e64000800007f */
[----:B-1----:R-:W-:Y:S05]  /*6d90*/  @!P0 BRA `(.L_x_128) ;  /* 0xfffffffc00f08947 */ /* 0x002fea000383ffff */
[----:B------:R-:W-:Y:S05]  /*6da0*/  BRA `(.L_x_151) ;  /* 0xfffffff8001c7947 */ /* 0x000fea000383ffff */
.L_x_129:
[----:B0-----:R0:W1:Y:S02]  /*6db0*/  SYNCS.PHASECHK.TRANS64.TRYWAIT P0, [R8+URZ], R5 ;  /* 0x00000005080075a7 */ /* 0x001064000800017f */
[----:B-1----:R-:W-:Y:S05]  /*6dc0*/  @!P0 NANOSLEEP.SYNCS 0x989680 ;  /* 0x009896800000895d */ /* 0x002fea0003900000 */
[----:B------:R-:W1:Y:S02]  /*6dd0*/  @!P0 SYNCS.PHASECHK.TRANS64 P0, [R8+URZ], R5 ;  /* 0x00000005080085a7 */ /* 0x000e64000800007f */
[----:B-1----:R-:W-:Y:S05]  /*6de0*/  @!P0 BRA `(.L_x_129) ;  /* 0xfffffffc00f08947 */ /* 0x002fea000383ffff */
[----:B------:R-:W-:Y:S05]  /*6df0*/  BRA `(.L_x_152) ;  /* 0xfffffff8002c7947 */ /* 0x000fea000383ffff */
.L_x_130:
[----:B-1----:R1:W2:Y:S02]  /*6e00*/  SYNCS.PHASECHK.TRANS64.TRYWAIT P0, [R11+URZ], R6 ;  /* 0x000000060b0075a7 */ /* 0x0022a4000800017f */
[----:B--2---:R-:W-:Y:S05]  /*6e10*/  @!P0 NANOSLEEP.SYNCS 0x989680 ;  /* 0x009896800000895d */ /* 0x004fea0003900000 */
[----:B------:R-:W2:Y:S02]  /*6e20*/  @!P0 SYNCS.PHASECHK.TRANS64 P0, [R11+URZ], R6 ;  /* 0x000000060b0085a7 */ /* 0x000ea4000800007f */
[----:B--2---:R-:W-:Y:S05]  /*6e30*/  @!P0 BRA `(.L_x_130) ;  /* 0xfffffffc00f08947 */ /* 0x004fea000383ffff */
[----:B------:R-:W-:Y:S05]  /*6e40*/  BRA `(.L_x_153) ;  /* 0xfffffff800347947 */ /* 0x000fea000383ffff */
.L_x_154:
[----:B------:R-:W-:-:S00]  /*6e50*/  BRA `(.L_x_154) ;  /* 0xfffffffc00fc7947 */ /* 0x000fc0000383ffff */
[----:B------:R-:W-:-:S00]  /*6e60*/  NOP ;  /* 0x0000000000007918 */ /* 0x000fc00000000000 */
        /* <DEDUP_REMOVED lines=9> */
.L_x_155:


//--------------------- .nv.global.init           --------------------------
	.section	.nv.global.init,"aw",@progbits
.nv.global.init:
	.type		$str$22,@object
	.size		$str$22,($str$23 - $str$22)
$str$22:
        /*0000*/ 	.byte	0x6b, 0x5f, 0x74, 0x69, 0x6c, 0x65, 0x5f, 0x63, 0x6f, 0x75, 0x6e, 0x74, 0x20, 0x3e, 0x3d, 0x20
        /*0010*/ 	.byte	0x31, 0x00
	.type		$str$23,@object
	.size		$str$23,(__unnamed_1 - $str$23)
$str$23:
        /*0012*/ 	.byte	0x2f, 0x74, 0x6d, 0x70, 0x2f, 0x63, 0x75, 0x74, 0x6c, 0x61, 0x73, 0x73, 0x5f, 0x73, 0x77, 0x65
        /*0022*/ 	.byte	0x65, 0x70, 0x5f, 0x73, 0x72, 0x63, 0x2f, 0x69, 0x6e, 0x63, 0x6c, 0x75, 0x64, 0x65, 0x2f, 0x63
        /*0032*/ 	.byte	0x75, 0x74, 0x6c, 0x61, 0x73, 0x73, 0x2f, 0x67, 0x65, 0x6d, 0x6d, 0x2f, 0x63, 0x6f, 0x6c, 0x6c
        /*0042*/ 	.byte	0x65, 0x63, 0x74, 0x69, 0x76, 0x65, 0x2f, 0x73, 0x6d, 0x39, 0x30, 0x5f, 0x6d, 0x6d, 0x61, 0x5f
        /*0052*/ 	.byte	0x74, 0x6d, 0x61, 0x5f, 0x67, 0x6d, 0x6d, 0x61, 0x5f, 0x73, 0x73, 0x5f, 0x77, 0x61, 0x72, 0x70
        /*0062*/ 	.byte	0x73, 0x70, 0x65, 0x63, 0x69, 0x61, 0x6c, 0x69, 0x7a, 0x65, 0x64, 0x2e, 0x68, 0x70, 0x70, 0x00
	.type		__unnamed_1,@object
	.size		__unnamed_1,(.L_0 - __unnamed_1)
__unnamed_1:
        /*0072*/ 	.byte	0x76, 0x6f, 0x69, 0x64, 0x20, 0x63, 0x75, 0x74, 0x6c, 0x61, 0x73, 0x73, 0x3a, 0x3a, 0x67, 0x65
        /* <DEDUP_REMOVED lines=180> */
        /*0bc2*/ 	.byte	0x74, 0x79, 0x5d, 0x00
.L_0:


//--------------------- .nv.shared._ZN7cutlass13device_kernelINS_4gemm6kernel13GemmUniversalIN4cute5tupleIJiiiiEEENS1_10collective13CollectiveMmaINS1_34MainloopSm90TmaGmmaWarpSpecializedILi16ENS5_IJNS4_1CILi1EEESB_SB_EEENS1_35KernelTmaWarpSpecializedCooperativeEEENS5_IJNSA_ILi192EEENSA_ILi32EEESG_EEENS_10bfloat16_tENS5_IJlSB_lEEESI_SJ_NS4_8TiledMMAINS4_8MMA_AtomIJNS4_4SM904GMMA27MMA_64x32x16_F32BF16BF16_SSILNSN_5MajorE0ELSP_0ELNSN_7ScaleInE1ELSQ_1EEEEEENS4_6LayoutINS5_IJNSA_ILi2EEESB_SB_EEENS5_IJSB_NSA_ILi0EEESW_EEEEENS5_IJNS4_10UnderscoreESZ_SZ_EEEEENS4_13SM90_TMA_LOADENS4_14ComposedLayoutINS4_7SwizzleILi2ELi4ELi3EEENS4_18smem_ptr_flag_bitsILi16EEENST_INS5_IJNSA_ILi8EEESG_EEENS5_IJSG_SB_EEEEEEEvNS4_8identityES12_S1C_vS1D_EENS_8epilogue10collective6detail29Sm90TmaWarpSpecializedAdapterINS1G_15DefaultEpilogueISI_SJ_SJ_NS1F_6thread17LinearCombinationISI_Li1EffLNS1K_9ScaleType4KindE0ELNS_15FloatRoundStyleE2ESI_EENS1_15EpilogueDefaultEEEEEvvEEEEvNT_6ParamsE --------------------------
	.section	.nv.shared._ZN7cutlass13device_kernelINS_4gemm6kernel13GemmUniversalIN4cute5tupleIJiiiiEEENS1_10collective13CollectiveMmaINS1_34MainloopSm90TmaGmmaWarpSpecializedILi16ENS5_IJNS4_1CILi1EEESB_SB_EEENS1_35KernelTmaWarpSpecializedCooperativeEEENS5_IJNSA_ILi192EEENSA_ILi32EEESG_EEENS_10bfloat16_tENS5_IJlSB_lEEESI_SJ_NS4_8TiledMMAINS4_8MMA_AtomIJNS4_4SM904GMMA27MMA_64x32x16_F32BF16BF16_SSILNSN_5MajorE0ELSP_0ELNSN_7ScaleInE1ELSQ_1EEEEEENS4_6LayoutINS5_IJNSA_ILi2EEESB_SB_EEENS5_IJSB_NSA_ILi0EEESW_EEEEENS5_IJNS4_10UnderscoreESZ_SZ_EEEEENS4_13SM90_TMA_LOADENS4_14ComposedLayoutINS4_7SwizzleILi2ELi4ELi3EEENS4_18smem_ptr_flag_bitsILi16EEENST_INS5_IJNSA_ILi8EEESG_EEENS5_IJSG_SB_EEEEEEEvNS4_8identityES12_S1C_vS1D_EENS_8epilogue10collective6detail29Sm90TmaWarpSpecializedAdapterINS1G_15DefaultEpilogueISI_SJ_SJ_NS1F_6thread17LinearCombinationISI_Li1EffLNS1K_9ScaleType4KindE0ELNS_15FloatRoundStyleE2ESI_EENS1_15EpilogueDefaultEEEEEvvEEEEvNT_6ParamsE,"aw",@nobits
	.sectionflags	@""
	.align	16
	.zero		1024


//--------------------- .nv.shared.reserved.0     --------------------------
	.section	.nv.shared.reserved.0,"aw",@nobits
	.weak		__nv_reservedSMEM_offset_0_alias
	.size		__nv_reservedSMEM_offset_0_alias, 0, 0
	.other		__nv_reservedSMEM_offset_0_alias,@"STO_CUDA_RESERVED_SHARED STV_DEFAULT"
__nv_reservedSMEM_offset_0_alias:
	.zero		0


//--------------------- .nv.global                --------------------------
	.section	.nv.global,"aw",@nobits
.nv.global:
	.type		_ZN40_INTERNAL_6fe238c9_4_k_cu_3ae94d3d_100054cute1_E,@object
	.size		_ZN40_INTERNAL_6fe238c9_4_k_cu_3ae94d3d_100054cute1_E,(_ZN40_INTERNAL_6fe238c9_4_k_cu_3ae94d3d_100054cuda3std3__45__cpo6cbeginE - _ZN40_INTERNAL_6fe238c9_4_k_cu_3ae94d3d_100054cute1_E)
_ZN40_INTERNAL_6fe238c9_4_k_cu_3ae94d3d_100054cute1_E:
	.zero		1
	.type		_ZN40_INTERNAL_6fe238c9_4_k_cu_3ae94d3d_100054cuda3std3__45__cpo6cbeginE,@object
	.size		_ZN40_INTERNAL_6fe238c9_4_k_cu_3ae94d3d_100054cuda3std3__45__cpo6cbeginE,(_ZN40_INTERNAL_6fe238c9_4_k_cu_3ae94d3d_100054cuda3std3__48in_placeE - _ZN40_INTERNAL_6fe238c9_4_k_cu_3ae94d3d_100054cuda3std3__45__cpo6cbeginE)
_ZN40_INTERNAL_6fe238c9_4_k_cu_3ae94d3d_100054cuda3std3__45__cpo6cbeginE:
	.zero		1
	.type		_ZN40_INTERNAL_6fe238c9_4_k_cu_3ae94d3d_100054cuda3std3__48in_placeE,@object
	.size		_ZN40_INTERNAL_6fe238c9_4_k_cu_3ae94d3d_100054cuda3std3__48in_placeE,(_ZN40_INTERNAL_6fe238c9_4_k_cu_3ae94d3d_100054cuda3std6ranges3__45__cpo9iter_moveE - _ZN40_INTERNAL_6fe238c9_4_k_cu_3ae94d3d_100054cuda3std3__48in_placeE)
_ZN40_INTERNAL_6fe238c9_4_k_cu_3ae94d3d_100054cuda3std3__48in_placeE:
	.zero		1
	.type		_ZN40_INTERNAL_6fe238c9_4_k_cu_3ae94d3d_100054cuda3std6ranges3__45__cpo9iter_moveE,@object
	.size		_ZN40_INTERNAL_6fe238c9_4_k_cu_3ae94d3d_100054cuda3std6ranges3__45__cpo9iter_moveE,(_ZN40_INTERNAL_6fe238c9_4_k_cu_3ae94d3d_100054cuda3std3__45__cpo5beginE - _ZN40_INTERNAL_6fe238c9_4_k_cu_3ae94d3d_100054cuda3std6ranges3__45__cpo9iter_moveE)
_ZN40_INTERNAL_6fe238c9_4_k_cu_3ae94d3d_100054cuda3std6ranges3__45__cpo9iter_moveE:
	.zero		1
	.type		_ZN40_INTERNAL_6fe238c9_4_k_cu_3ae94d3d_100054cuda3std3__45__cpo5beginE,@object
	.size		_ZN40_INTERNAL_6fe238c9_4_k_cu_3ae94d3d_100054cuda3std3__45__cpo5beginE,(_ZN40_INTERNAL_6fe238c9_4_k_cu_3ae94d3d_100054cuda3std3__442_GLOBAL__N__6fe238c9_4_k_cu_3ae94d3d_100056ignoreE - _ZN40_INTERNAL_6fe238c9_4_k_cu_3ae94d3d_100054cuda3std3__45__cpo5beginE)
_ZN40_INTERNAL_6fe238c9_4_k_cu_3ae94d3d_100054cuda3std3__45__cpo5beginE:
	.zero		1
	.type		_ZN40_INTERNAL_6fe238c9_4_k_cu_3ae94d3d_100054cuda3std3__442_GLOBAL__N__6fe238c9_4_k_cu_3ae94d3d_100056ignoreE,@object
	.size		_ZN40_INTERNAL_6fe238c9_4_k_cu_3ae94d3d_100054cuda3std3__442_GLOBAL__N__6fe238c9_4_k_cu_3ae94d3d_100056ignoreE,(_ZN40_INTERNAL_6fe238c9_4_k_cu_3ae94d3d_100054cute7productE - _ZN40_INTERNAL_6fe238c9_4_k_cu_3ae94d3d_100054cuda3std3__442_GLOBAL__N__6fe238c9_4_k_cu_3ae94d3d_100056ignoreE)
_ZN40_INTERNAL_6fe238c9_4_k_cu_3ae94d3d_100054cuda3std3__442_GLOBAL__N__6fe238c9_4_k_cu_3ae94d3d_100056ignoreE:
	.zero		1
	.type		_ZN40_INTERNAL_6fe238c9_4_k_cu_3ae94d3d_100054cute7productE,@object
	.size		_ZN40_INTERNAL_6fe238c9_4_k_cu_3ae94d3d_100054cute7productE,(_ZN40_INTERNAL_6fe238c9_4_k_cu_3ae94d3d_100054cuda3std3__45__cpo3endE - _ZN40_INTERNAL_6fe238c9_4_k_cu_3ae94d3d_100054cute7productE)
_ZN40_INTERNAL_6fe238c9_4_k_cu_3ae94d3d_100054cute7productE:
	.zero		1
	.type		_ZN40_INTERNAL_6fe238c9_4_k_cu_3ae94d3d_100054cuda3std3__45__cpo3endE,@object
	.size		_ZN40_INTERNAL_6fe238c9_4_k_cu_3ae94d3d_100054cuda3std3__45__cpo3endE,(_ZN40_INTERNAL_6fe238c9_4_k_cu_3ae94d3d_100054cuda3std3__419piecewise_constructE - _ZN40_INTERNAL_6fe238c9_4_k_cu_3ae94d3d_100054cuda3std3__45__cpo3endE)
_ZN40_INTERNAL_6fe238c9_4_k_cu_3ae94d3d_100054cuda3std3__45__cpo3endE:
	.zero		1
	.type		_ZN40_INTERNAL_6fe238c9_4_k_cu_3ae94d3d_100054cuda3std3__419piecewise_constructE,@object
	.size		_ZN40_INTERNAL_6fe238c9_4_k_cu_3ae94d3d_100054cuda3std3__419piecewise_constructE,(_ZN40_INTERNAL_6fe238c9_4_k_cu_3ae94d3d_100054cuda3std3__45__cpo4cendE - _ZN40_INTERNAL_6fe238c9_4_k_cu_3ae94d3d_100054cuda3std3__419piecewise_constructE)
_ZN40_INTERNAL_6fe238c9_4_k_cu_3ae94d3d_100054cuda3std3__419piecewise_constructE:
	.zero		1
	.type		_ZN40_INTERNAL_6fe238c9_4_k_cu_3ae94d3d_100054cuda3std3__45__cpo4cendE,@object
	.size		_ZN40_INTERNAL_6fe238c9_4_k_cu_3ae94d3d_100054cuda3std3__45__cpo4cendE,(_ZN40_INTERNAL_6fe238c9_4_k_cu_3ae94d3d_100054cuda3std6ranges3__45__cpo4swapE - _ZN40_INTERNAL_6fe238c9_4_k_cu_3ae94d3d_100054cuda3std3__45__cpo4cendE)
_ZN40_INTERNAL_6fe238c9_4_k_cu_3ae94d3d_100054cuda3std3__45__cpo4cendE:
	.zero		1
	.type		_ZN40_INTERNAL_6fe238c9_4_k_cu_3ae94d3d_100054cuda3std6ranges3__45__cpo4swapE,@object
	.size		_ZN40_INTERNAL_6fe238c9_4_k_cu_3ae94d3d_100054cuda3std6ranges3__45__cpo4swapE,(.L_8 - _ZN40_INTERNAL_6fe238c9_4_k_cu_3ae94d3d_100054cuda3std6ranges3__45__cpo4swapE)
_ZN40_INTERNAL_6fe238c9_4_k_cu_3ae94d3d_100054cuda3std6ranges3__45__cpo4swapE:
	.zero		1
.L_8:


//--------------------- .nv.constant0._ZN7cutlass13device_kernelINS_4gemm6kernel13GemmUniversalIN4cute5tupleIJiiiiEEENS1_10collective13CollectiveMmaINS1_34MainloopSm90TmaGmmaWarpSpecializedILi16ENS5_IJNS4_1CILi1EEESB_SB_EEENS1_35KernelTmaWarpSpecializedCooperativeEEENS5_IJNSA_ILi192EEENSA_ILi32EEESG_EEENS_10bfloat16_tENS5_IJlSB_lEEESI_SJ_NS4_8TiledMMAINS4_8MMA_AtomIJNS4_4SM904GMMA27MMA_64x32x16_F32BF16BF16_SSILNSN_5MajorE0ELSP_0ELNSN_7ScaleInE1ELSQ_1EEEEEENS4_6LayoutINS5_IJNSA_ILi2EEESB_SB_EEENS5_IJSB_NSA_ILi0EEESW_EEEEENS5_IJNS4_10UnderscoreESZ_SZ_EEEEENS4_13SM90_TMA_LOADENS4_14ComposedLayoutINS4_7SwizzleILi2ELi4ELi3EEENS4_18smem_ptr_flag_bitsILi16EEENST_INS5_IJNSA_ILi8EEESG_EEENS5_IJSG_SB_EEEEEEEvNS4_8identityES12_S1C_vS1D_EENS_8epilogue10collective6detail29Sm90TmaWarpSpecializedAdapterINS1G_15DefaultEpilogueISI_SJ_SJ_NS1F_6thread17LinearCombinationISI_Li1EffLNS1K_9ScaleType4KindE0ELNS_15FloatRoundStyleE2ESI_EENS1_15EpilogueDefaultEEEEEvvEEEEvNT_6ParamsE --------------------------
	.section	.nv.constant0._ZN7cutlass13device_kernelINS_4gemm6kernel13GemmUniversalIN4cute5tupleIJiiiiEEENS1_10collective13CollectiveMmaINS1_34MainloopSm90TmaGmmaWarpSpecializedILi16ENS5_IJNS4_1CILi1EEESB_SB_EEENS1_35KernelTmaWarpSpecializedCooperativeEEENS5_IJNSA_ILi192EEENSA_ILi32EEESG_EEENS_10bfloat16_tENS5_IJlSB_lEEESI_SJ_NS4_8TiledMMAINS4_8MMA_AtomIJNS4_4SM904GMMA27MMA_64x32x16_F32BF16BF16_SSILNSN_5MajorE0ELSP_0ELNSN_7ScaleInE1ELSQ_1EEEEEENS4_6LayoutINS5_IJNSA_ILi2EEESB_SB_EEENS5_IJSB_NSA_ILi0EEESW_EEEEENS5_IJNS4_10UnderscoreESZ_SZ_EEEEENS4_13SM90_TMA_LOADENS4_14ComposedLayoutINS4_7SwizzleILi2ELi4ELi3EEENS4_18smem_ptr_flag_bitsILi16EEENST_INS5_IJNSA_ILi8EEESG_EEENS5_IJSG_SB_EEEEEEEvNS4_8identityES12_S1C_vS1D_EENS_8epilogue10collective6detail29Sm90TmaWarpSpecializedAdapterINS1G_15DefaultEpilogueISI_SJ_SJ_NS1F_6thread17LinearCombinationISI_Li1EffLNS1K_9ScaleType4KindE0ELNS_15FloatRoundStyleE2ESI_EENS1_15EpilogueDefaultEEEEEvvEEEEvNT_6ParamsE,"a",@progbits
	.sectionflags	@""
	.align	4
.nv.constant0._ZN7cutlass13device_kernelINS_4gemm6kernel13GemmUniversalIN4cute5tupleIJiiiiEEENS1_10collective13CollectiveMmaINS1_34MainloopSm90TmaGmmaWarpSpecializedILi16ENS5_IJNS4_1CILi1EEESB_SB_EEENS1_35KernelTmaWarpSpecializedCooperativeEEENS5_IJNSA_ILi192EEENSA_ILi32EEESG_EEENS_10bfloat16_tENS5_IJlSB_lEEESI_SJ_NS4_8TiledMMAINS4_8MMA_AtomIJNS4_4SM904GMMA27MMA_64x32x16_F32BF16BF16_SSILNSN_5MajorE0ELSP_0ELNSN_7ScaleInE1ELSQ_1EEEEEENS4_6LayoutINS5_IJNSA_ILi2EEESB_SB_EEENS5_IJSB_NSA_ILi0EEESW_EEEEENS5_IJNS4_10UnderscoreESZ_SZ_EEEEENS4_13SM90_TMA_LOADENS4_14ComposedLayoutINS4_7SwizzleILi2ELi4ELi3EEENS4_18smem_ptr_flag_bitsILi16EEENST_INS5_IJNSA_ILi8EEESG_EEENS5_IJSG_SB_EEEEEEEvNS4_8identityES12_S1C_vS1D_EENS_8epilogue10collective6detail29Sm90TmaWarpSpecializedAdapterINS1G_15DefaultEpilogueISI_SJ_SJ_NS1F_6thread17LinearCombinationISI_Li1EffLNS1K_9ScaleType4KindE0ELNS_15FloatRoundStyleE2ESI_EENS1_15EpilogueDefaultEEEEEvvEEEEvNT_6ParamsE:
	.zero		1664


//--------------------- SYMBOLS --------------------------

	.type		.nv.reservedSmem.offset0,@object
	.size		.nv.reservedSmem.offset0,0x4
	.type		__assertfail,@function
